//
// Generated by NVIDIA NVVM Compiler
//
// Compiler Build ID: CL-36424714
// Cuda compilation tools, release 13.0, V13.0.88
// Based on NVVM 20.0.0
//

.version 9.0
.target sm_100
.address_size 64

	// .globl	_Z21convertToUniqueKernelPaPiS0_iS_S0_S0_i
.global .align 1 .b8 _ZN34_INTERNAL_76686cb6_4_k_cu_f094b8c04cuda3std3__45__cpo5beginE[1];
.global .align 1 .b8 _ZN34_INTERNAL_76686cb6_4_k_cu_f094b8c04cuda3std3__45__cpo3endE[1];
.global .align 1 .b8 _ZN34_INTERNAL_76686cb6_4_k_cu_f094b8c04cuda3std3__45__cpo6cbeginE[1];
.global .align 1 .b8 _ZN34_INTERNAL_76686cb6_4_k_cu_f094b8c04cuda3std3__45__cpo4cendE[1];
.global .align 1 .b8 _ZN34_INTERNAL_76686cb6_4_k_cu_f094b8c04cuda3std3__45__cpo6rbeginE[1];
.global .align 1 .b8 _ZN34_INTERNAL_76686cb6_4_k_cu_f094b8c04cuda3std3__45__cpo4rendE[1];
.global .align 1 .b8 _ZN34_INTERNAL_76686cb6_4_k_cu_f094b8c04cuda3std3__45__cpo7crbeginE[1];
.global .align 1 .b8 _ZN34_INTERNAL_76686cb6_4_k_cu_f094b8c04cuda3std3__45__cpo5crendE[1];
.global .align 1 .b8 _ZN34_INTERNAL_76686cb6_4_k_cu_f094b8c04cuda3std3__436_GLOBAL__N__76686cb6_4_k_cu_f094b8c06ignoreE[1];
.global .align 1 .b8 _ZN34_INTERNAL_76686cb6_4_k_cu_f094b8c04cuda3std3__419piecewise_constructE[1];
.global .align 1 .b8 _ZN34_INTERNAL_76686cb6_4_k_cu_f094b8c04cuda3std3__48in_placeE[1];
.global .align 1 .b8 _ZN34_INTERNAL_76686cb6_4_k_cu_f094b8c04cuda3std3__420unreachable_sentinelE[1];
.global .align 1 .b8 _ZN34_INTERNAL_76686cb6_4_k_cu_f094b8c04cuda3std3__47nulloptE[1];
.global .align 1 .b8 _ZN34_INTERNAL_76686cb6_4_k_cu_f094b8c04cuda3std3__48unexpectE[1];
.global .align 1 .b8 _ZN34_INTERNAL_76686cb6_4_k_cu_f094b8c04cuda3std6ranges3__45__cpo4swapE[1];
.global .align 1 .b8 _ZN34_INTERNAL_76686cb6_4_k_cu_f094b8c04cuda3std6ranges3__45__cpo9iter_moveE[1];
.global .align 1 .b8 _ZN34_INTERNAL_76686cb6_4_k_cu_f094b8c04cuda3std6ranges3__45__cpo5beginE[1];
.global .align 1 .b8 _ZN34_INTERNAL_76686cb6_4_k_cu_f094b8c04cuda3std6ranges3__45__cpo3endE[1];
.global .align 1 .b8 _ZN34_INTERNAL_76686cb6_4_k_cu_f094b8c04cuda3std6ranges3__45__cpo6cbeginE[1];
.global .align 1 .b8 _ZN34_INTERNAL_76686cb6_4_k_cu_f094b8c04cuda3std6ranges3__45__cpo4cendE[1];
.global .align 1 .b8 _ZN34_INTERNAL_76686cb6_4_k_cu_f094b8c04cuda3std6ranges3__45__cpo7advanceE[1];
.global .align 1 .b8 _ZN34_INTERNAL_76686cb6_4_k_cu_f094b8c04cuda3std6ranges3__45__cpo9iter_swapE[1];
.global .align 1 .b8 _ZN34_INTERNAL_76686cb6_4_k_cu_f094b8c04cuda3std6ranges3__45__cpo4nextE[1];
.global .align 1 .b8 _ZN34_INTERNAL_76686cb6_4_k_cu_f094b8c04cuda3std6ranges3__45__cpo4prevE[1];
.global .align 1 .b8 _ZN34_INTERNAL_76686cb6_4_k_cu_f094b8c04cuda3std6ranges3__45__cpo4dataE[1];
.global .align 1 .b8 _ZN34_INTERNAL_76686cb6_4_k_cu_f094b8c04cuda3std6ranges3__45__cpo5cdataE[1];
.global .align 1 .b8 _ZN34_INTERNAL_76686cb6_4_k_cu_f094b8c04cuda3std6ranges3__45__cpo4sizeE[1];
.global .align 1 .b8 _ZN34_INTERNAL_76686cb6_4_k_cu_f094b8c04cuda3std6ranges3__45__cpo5ssizeE[1];
.global .align 1 .b8 _ZN34_INTERNAL_76686cb6_4_k_cu_f094b8c04cuda3std6ranges3__45__cpo8distanceE[1];
.global .align 1 .b8 _ZN34_INTERNAL_76686cb6_4_k_cu_f094b8c06thrust24THRUST_300001_SM_1000_NS8cuda_cub3parE[1];
.global .align 1 .b8 _ZN34_INTERNAL_76686cb6_4_k_cu_f094b8c06thrust24THRUST_300001_SM_1000_NS8cuda_cub10par_nosyncE[1];
.global .align 1 .b8 _ZN34_INTERNAL_76686cb6_4_k_cu_f094b8c06thrust24THRUST_300001_SM_1000_NS6system6detail10sequential3seqE[1];
.global .align 1 .b8 _ZN34_INTERNAL_76686cb6_4_k_cu_f094b8c06thrust24THRUST_300001_SM_1000_NS6system3cpp3parE[1];
.global .align 1 .b8 _ZN34_INTERNAL_76686cb6_4_k_cu_f094b8c06thrust24THRUST_300001_SM_1000_NS12placeholders2_1E[1];
.global .align 1 .b8 _ZN34_INTERNAL_76686cb6_4_k_cu_f094b8c06thrust24THRUST_300001_SM_1000_NS12placeholders2_2E[1];
.global .align 1 .b8 _ZN34_INTERNAL_76686cb6_4_k_cu_f094b8c06thrust24THRUST_300001_SM_1000_NS12placeholders2_3E[1];
.global .align 1 .b8 _ZN34_INTERNAL_76686cb6_4_k_cu_f094b8c06thrust24THRUST_300001_SM_1000_NS12placeholders2_4E[1];
.global .align 1 .b8 _ZN34_INTERNAL_76686cb6_4_k_cu_f094b8c06thrust24THRUST_300001_SM_1000_NS12placeholders2_5E[1];
.global .align 1 .b8 _ZN34_INTERNAL_76686cb6_4_k_cu_f094b8c06thrust24THRUST_300001_SM_1000_NS12placeholders2_6E[1];
.global .align 1 .b8 _ZN34_INTERNAL_76686cb6_4_k_cu_f094b8c06thrust24THRUST_300001_SM_1000_NS12placeholders2_7E[1];
.global .align 1 .b8 _ZN34_INTERNAL_76686cb6_4_k_cu_f094b8c06thrust24THRUST_300001_SM_1000_NS12placeholders2_8E[1];
.global .align 1 .b8 _ZN34_INTERNAL_76686cb6_4_k_cu_f094b8c06thrust24THRUST_300001_SM_1000_NS12placeholders2_9E[1];
.global .align 1 .b8 _ZN34_INTERNAL_76686cb6_4_k_cu_f094b8c06thrust24THRUST_300001_SM_1000_NS12placeholders3_10E[1];
.global .align 1 .b8 _ZN34_INTERNAL_76686cb6_4_k_cu_f094b8c06thrust24THRUST_300001_SM_1000_NS3seqE[1];
.global .align 1 .b8 _ZN34_INTERNAL_76686cb6_4_k_cu_f094b8c06thrust24THRUST_300001_SM_1000_NS6deviceE[1];

.visible .entry _Z21convertToUniqueKernelPaPiS0_iS_S0_S0_i(
	.param .u64 .ptr .align 1 _Z21convertToUniqueKernelPaPiS0_iS_S0_S0_i_param_0,
	.param .u64 .ptr .align 1 _Z21convertToUniqueKernelPaPiS0_iS_S0_S0_i_param_1,
	.param .u64 .ptr .align 1 _Z21convertToUniqueKernelPaPiS0_iS_S0_S0_i_param_2,
	.param .u32 _Z21convertToUniqueKernelPaPiS0_iS_S0_S0_i_param_3,
	.param .u64 .ptr .align 1 _Z21convertToUniqueKernelPaPiS0_iS_S0_S0_i_param_4,
	.param .u64 .ptr .align 1 _Z21convertToUniqueKernelPaPiS0_iS_S0_S0_i_param_5,
	.param .u64 .ptr .align 1 _Z21convertToUniqueKernelPaPiS0_iS_S0_S0_i_param_6,
	.param .u32 _Z21convertToUniqueKernelPaPiS0_iS_S0_S0_i_param_7
)
{
	.local .align 16 .b8 	__local_depot0[512];
	.reg .b64 	%SP;
	.reg .b64 	%SPL;
	.reg .pred 	%p<12>;
	.reg .b32 	%r<53>;
	.reg .b64 	%rd<40>;

	mov.u64 	%SPL, __local_depot0;
	ld.param.u64 	%rd10, [_Z21convertToUniqueKernelPaPiS0_iS_S0_S0_i_param_0];
	ld.param.u64 	%rd11, [_Z21convertToUniqueKernelPaPiS0_iS_S0_S0_i_param_1];
	ld.param.u64 	%rd12, [_Z21convertToUniqueKernelPaPiS0_iS_S0_S0_i_param_2];
	ld.param.u32 	%r28, [_Z21convertToUniqueKernelPaPiS0_iS_S0_S0_i_param_3];
	ld.param.u64 	%rd15, [_Z21convertToUniqueKernelPaPiS0_iS_S0_S0_i_param_4];
	ld.param.u64 	%rd13, [_Z21convertToUniqueKernelPaPiS0_iS_S0_S0_i_param_5];
	ld.param.u64 	%rd14, [_Z21convertToUniqueKernelPaPiS0_iS_S0_S0_i_param_6];
	cvta.to.global.u64 	%rd1, %rd15;
	add.u64 	%rd2, %SPL, 0;
	mov.u32 	%r29, %ctaid.x;
	mov.u32 	%r30, %ntid.x;
	mov.u32 	%r31, %tid.x;
	mad.lo.s32 	%r1, %r29, %r30, %r31;
	setp.ge.s32 	%p1, %r1, %r28;
	@%p1 bra 	$L__BB0_16;
	cvta.to.global.u64 	%rd17, %rd11;
	cvta.to.global.u64 	%rd18, %rd12;
	cvta.to.global.u64 	%rd19, %rd13;
	mul.wide.s32 	%rd20, %r1, 4;
	add.s64 	%rd21, %rd17, %rd20;
	ld.global.u32 	%r2, [%rd21];
	add.s64 	%rd22, %rd18, %rd20;
	ld.global.u32 	%r3, [%rd22];
	add.s64 	%rd23, %rd19, %rd20;
	ld.global.u32 	%r4, [%rd23];
	setp.lt.s32 	%p2, %r3, 1;
	mov.b32 	%r46, 0;
	@%p2 bra 	$L__BB0_9;
	cvta.to.global.u64 	%rd3, %rd10;
	mov.b32 	%r43, 0;
	mov.u32 	%r46, %r43;
$L__BB0_3:
	add.s32 	%r34, %r43, %r2;
	cvt.s64.s32 	%rd24, %r34;
	add.s64 	%rd25, %rd3, %rd24;
	ld.global.s8 	%r7, [%rd25];
	setp.lt.s32 	%p3, %r46, 1;
	@%p3 bra 	$L__BB0_7;
	mov.b32 	%r45, 0;
	bra.uni 	$L__BB0_6;
$L__BB0_5:
	add.s32 	%r45, %r45, 1;
	setp.eq.s32 	%p5, %r45, %r46;
	@%p5 bra 	$L__BB0_7;
$L__BB0_6:
	mul.wide.u32 	%rd26, %r45, 4;
	add.s64 	%rd27, %rd2, %rd26;
	ld.local.u32 	%r36, [%rd27];
	setp.eq.s32 	%p4, %r36, %r7;
	@%p4 bra 	$L__BB0_8;
	bra.uni 	$L__BB0_5;
$L__BB0_7:
	add.s32 	%r10, %r46, 1;
	mul.wide.s32 	%rd28, %r46, 4;
	add.s64 	%rd29, %rd2, %rd28;
	st.local.u32 	[%rd29], %r7;
	mov.u32 	%r46, %r10;
$L__BB0_8:
	add.s32 	%r43, %r43, 1;
	setp.ne.s32 	%p6, %r43, %r3;
	@%p6 bra 	$L__BB0_3;
$L__BB0_9:
	cvta.to.global.u64 	%rd30, %rd14;
	add.s64 	%rd32, %rd30, %rd20;
	st.global.u32 	[%rd32], %r46;
	setp.lt.s32 	%p7, %r46, 1;
	@%p7 bra 	$L__BB0_16;
	and.b32  	%r14, %r46, 3;
	setp.lt.u32 	%p8, %r46, 4;
	mov.b32 	%r50, 0;
	@%p8 bra 	$L__BB0_13;
	and.b32  	%r50, %r46, 2147483644;
	neg.s32 	%r49, %r50;
	add.s64 	%rd4, %rd1, 1;
	mov.u64 	%rd38, %rd2;
	mov.u32 	%r48, %r4;
$L__BB0_12:
	cvt.s64.s32 	%rd33, %r48;
	add.s64 	%rd34, %rd4, %rd33;
	ld.local.v4.u32 	{%r38, %r39, %r40, %r41}, [%rd38];
	st.global.u8 	[%rd34+-1], %r38;
	st.global.u8 	[%rd34], %r39;
	st.global.u8 	[%rd34+1], %r40;
	st.global.u8 	[%rd34+2], %r41;
	add.s32 	%r49, %r49, 4;
	add.s32 	%r48, %r48, 4;
	add.s64 	%rd38, %rd38, 16;
	setp.ne.s32 	%p9, %r49, 0;
	@%p9 bra 	$L__BB0_12;
$L__BB0_13:
	setp.eq.s32 	%p10, %r14, 0;
	@%p10 bra 	$L__BB0_16;
	add.s32 	%r52, %r50, %r4;
	mul.wide.u32 	%rd35, %r50, 4;
	add.s64 	%rd39, %rd2, %rd35;
	neg.s32 	%r51, %r14;
$L__BB0_15:
	.pragma "nounroll";
	cvt.s64.s32 	%rd36, %r52;
	add.s64 	%rd37, %rd1, %rd36;
	ld.local.u32 	%r42, [%rd39];
	st.global.u8 	[%rd37], %r42;
	add.s32 	%r52, %r52, 1;
	add.s64 	%rd39, %rd39, 4;
	add.s32 	%r51, %r51, 1;
	setp.ne.s32 	%p11, %r51, 0;
	@%p11 bra 	$L__BB0_15;
$L__BB0_16:
	ret;

}
	// .globl	_Z28processAllCombinationsKernelPaPiS0_iS_S0_S0_iiiS0_S0_S0_ii
.visible .entry _Z28processAllCombinationsKernelPaPiS0_iS_S0_S0_iiiS0_S0_S0_ii(
	.param .u64 .ptr .align 1 _Z28processAllCombinationsKernelPaPiS0_iS_S0_S0_iiiS0_S0_S0_ii_param_0,
	.param .u64 .ptr .align 1 _Z28processAllCombinationsKernelPaPiS0_iS_S0_S0_iiiS0_S0_S0_ii_param_1,
	.param .u64 .ptr .align 1 _Z28processAllCombinationsKernelPaPiS0_iS_S0_S0_iiiS0_S0_S0_ii_param_2,
	.param .u32 _Z28processAllCombinationsKernelPaPiS0_iS_S0_S0_iiiS0_S0_S0_ii_param_3,
	.param .u64 .ptr .align 1 _Z28processAllCombinationsKernelPaPiS0_iS_S0_S0_iiiS0_S0_S0_ii_param_4,
	.param .u64 .ptr .align 1 _Z28processAllCombinationsKernelPaPiS0_iS_S0_S0_iiiS0_S0_S0_ii_param_5,
	.param .u64 .ptr .align 1 _Z28processAllCombinationsKernelPaPiS0_iS_S0_S0_iiiS0_S0_S0_ii_param_6,
	.param .u32 _Z28processAllCombinationsKernelPaPiS0_iS_S0_S0_iiiS0_S0_S0_ii_param_7,
	.param .u32 _Z28processAllCombinationsKernelPaPiS0_iS_S0_S0_iiiS0_S0_S0_ii_param_8,
	.param .u32 _Z28processAllCombinationsKernelPaPiS0_iS_S0_S0_iiiS0_S0_S0_ii_param_9,
	.param .u64 .ptr .align 1 _Z28processAllCombinationsKernelPaPiS0_iS_S0_S0_iiiS0_S0_S0_ii_param_10,
	.param .u64 .ptr .align 1 _Z28processAllCombinationsKernelPaPiS0_iS_S0_S0_iiiS0_S0_S0_ii_param_11,
	.param .u64 .ptr .align 1 _Z28processAllCombinationsKernelPaPiS0_iS_S0_S0_iiiS0_S0_S0_ii_param_12,
	.param .u32 _Z28processAllCombinationsKernelPaPiS0_iS_S0_S0_iiiS0_S0_S0_ii_param_13,
	.param .u32 _Z28processAllCombinationsKernelPaPiS0_iS_S0_S0_iiiS0_S0_S0_ii_param_14
)
{
	.local .align 16 .b8 	__local_depot1[1024];
	.reg .b64 	%SP;
	.reg .b64 	%SPL;
	.reg .pred 	%p<23>;
	.reg .b32 	%r<85>;
	.reg .b64 	%rd<60>;

	mov.u64 	%SPL, __local_depot1;
	ld.param.u32 	%r36, [_Z28processAllCombinationsKernelPaPiS0_iS_S0_S0_iiiS0_S0_S0_ii_param_7];
	ld.param.u64 	%rd18, [_Z28processAllCombinationsKernelPaPiS0_iS_S0_S0_iiiS0_S0_S0_ii_param_10];
	ld.param.u64 	%rd19, [_Z28processAllCombinationsKernelPaPiS0_iS_S0_S0_iiiS0_S0_S0_ii_param_11];
	ld.param.u64 	%rd20, [_Z28processAllCombinationsKernelPaPiS0_iS_S0_S0_iiiS0_S0_S0_ii_param_12];
	ld.param.u32 	%r39, [_Z28processAllCombinationsKernelPaPiS0_iS_S0_S0_iiiS0_S0_S0_ii_param_14];
	cvta.to.global.u64 	%rd1, %rd18;
	cvta.to.global.u64 	%rd2, %rd19;
	cvta.to.global.u64 	%rd3, %rd20;
	add.u64 	%rd4, %SPL, 0;
	setp.lt.s32 	%p1, %r39, 1;
	@%p1 bra 	$L__BB1_29;
	ld.param.u64 	%rd56, [_Z28processAllCombinationsKernelPaPiS0_iS_S0_S0_iiiS0_S0_S0_ii_param_4];
	ld.param.u32 	%r69, [_Z28processAllCombinationsKernelPaPiS0_iS_S0_S0_iiiS0_S0_S0_ii_param_3];
	ld.param.u64 	%rd55, [_Z28processAllCombinationsKernelPaPiS0_iS_S0_S0_iiiS0_S0_S0_ii_param_2];
	ld.param.u64 	%rd53, [_Z28processAllCombinationsKernelPaPiS0_iS_S0_S0_iiiS0_S0_S0_ii_param_0];
	mul.lo.s32 	%r1, %r36, %r69;
	mov.u32 	%r41, %tid.x;
	mov.u32 	%r42, %ntid.x;
	mov.u32 	%r43, %ctaid.x;
	mad.lo.s32 	%r44, %r43, %r42, %r41;
	mul.lo.s32 	%r2, %r39, %r44;
	cvta.to.global.u64 	%rd5, %rd55;
	cvta.to.global.u64 	%rd6, %rd56;
	cvta.to.global.u64 	%rd7, %rd53;
	mov.b32 	%r72, 0;
$L__BB1_2:
	add.s32 	%r4, %r72, %r2;
	setp.ge.s32 	%p2, %r4, %r1;
	@%p2 bra 	$L__BB1_29;
	ld.param.u64 	%rd58, [_Z28processAllCombinationsKernelPaPiS0_iS_S0_S0_iiiS0_S0_S0_ii_param_6];
	ld.param.u64 	%rd57, [_Z28processAllCombinationsKernelPaPiS0_iS_S0_S0_iiiS0_S0_S0_ii_param_5];
	ld.param.u64 	%rd54, [_Z28processAllCombinationsKernelPaPiS0_iS_S0_S0_iiiS0_S0_S0_ii_param_1];
	div.s32 	%r46, %r4, %r36;
	mul.lo.s32 	%r47, %r46, %r36;
	sub.s32 	%r48, %r4, %r47;
	cvta.to.global.u64 	%rd22, %rd54;
	mul.wide.s32 	%rd23, %r46, 4;
	add.s64 	%rd24, %rd22, %rd23;
	ld.global.u32 	%r5, [%rd24];
	add.s64 	%rd25, %rd5, %rd23;
	ld.global.u32 	%r6, [%rd25];
	cvta.to.global.u64 	%rd26, %rd57;
	mul.wide.s32 	%rd27, %r48, 4;
	add.s64 	%rd28, %rd26, %rd27;
	ld.global.u32 	%r7, [%rd28];
	cvta.to.global.u64 	%rd29, %rd58;
	add.s64 	%rd30, %rd29, %rd27;
	ld.global.u32 	%r8, [%rd30];
	setp.lt.s32 	%p3, %r6, 1;
	mov.b32 	%r81, 0;
	@%p3 bra 	$L__BB1_7;
	mov.b32 	%r74, 0;
	mov.u32 	%r81, %r74;
$L__BB1_5:
	add.s32 	%r50, %r74, %r5;
	cvt.s64.s32 	%rd31, %r50;
	add.s64 	%rd32, %rd7, %rd31;
	ld.global.s8 	%r12, [%rd32];
	setp.lt.s32 	%p4, %r81, 1;
	@%p4 bra 	$L__BB1_13;
	neg.s32 	%r76, %r81;
	mov.u64 	%rd59, %rd4;
	bra.uni 	$L__BB1_12;
$L__BB1_7:
	setp.lt.s32 	%p8, %r8, 1;
	@%p8 bra 	$L__BB1_19;
	mov.b32 	%r78, 0;
$L__BB1_9:
	add.s32 	%r53, %r78, %r7;
	cvt.s64.s32 	%rd35, %r53;
	add.s64 	%rd36, %rd6, %rd35;
	ld.global.s8 	%r21, [%rd36];
	setp.lt.s32 	%p9, %r81, 1;
	@%p9 bra 	$L__BB1_17;
	mov.b32 	%r80, 0;
	bra.uni 	$L__BB1_16;
$L__BB1_11:
	add.s32 	%r76, %r76, 1;
	setp.eq.s32 	%p6, %r76, 0;
	add.s64 	%rd59, %rd59, 4;
	@%p6 bra 	$L__BB1_13;
$L__BB1_12:
	ld.local.u32 	%r51, [%rd59];
	setp.eq.s32 	%p5, %r51, %r12;
	@%p5 bra 	$L__BB1_14;
	bra.uni 	$L__BB1_11;
$L__BB1_13:
	add.s32 	%r16, %r81, 1;
	mul.wide.s32 	%rd33, %r81, 4;
	add.s64 	%rd34, %rd4, %rd33;
	st.local.u32 	[%rd34], %r12;
	mov.u32 	%r81, %r16;
$L__BB1_14:
	add.s32 	%r74, %r74, 1;
	setp.eq.s32 	%p7, %r74, %r6;
	@%p7 bra 	$L__BB1_7;
	bra.uni 	$L__BB1_5;
$L__BB1_15:
	add.s32 	%r80, %r80, 1;
	setp.eq.s32 	%p11, %r80, %r81;
	@%p11 bra 	$L__BB1_17;
$L__BB1_16:
	mul.wide.u32 	%rd37, %r80, 4;
	add.s64 	%rd38, %rd4, %rd37;
	ld.local.u32 	%r55, [%rd38];
	setp.eq.s32 	%p10, %r55, %r21;
	@%p10 bra 	$L__BB1_18;
	bra.uni 	$L__BB1_15;
$L__BB1_17:
	add.s32 	%r24, %r81, 1;
	mul.wide.s32 	%rd39, %r81, 4;
	add.s64 	%rd40, %rd4, %rd39;
	st.local.u32 	[%rd40], %r21;
	mov.u32 	%r81, %r24;
$L__BB1_18:
	add.s32 	%r78, %r78, 1;
	setp.ne.s32 	%p12, %r78, %r8;
	@%p12 bra 	$L__BB1_9;
$L__BB1_19:
	ld.param.u32 	%r70, [_Z28processAllCombinationsKernelPaPiS0_iS_S0_S0_iiiS0_S0_S0_ii_param_8];
	setp.ne.s32 	%p13, %r70, 0;
	setp.gt.s32 	%p14, %r81, %r70;
	and.pred  	%p15, %p13, %p14;
	@%p15 bra 	$L__BB1_30;
	ld.param.u32 	%r71, [_Z28processAllCombinationsKernelPaPiS0_iS_S0_S0_iiiS0_S0_S0_ii_param_13];
	mul.wide.s32 	%rd44, %r4, 4;
	add.s64 	%rd45, %rd3, %rd44;
	mov.b32 	%r57, 1;
	st.global.u32 	[%rd45], %r57;
	add.s64 	%rd46, %rd2, %rd44;
	st.global.u32 	[%rd46], %r81;
	mul.lo.s32 	%r28, %r4, %r71;
	setp.lt.s32 	%p16, %r81, 1;
	@%p16 bra 	$L__BB1_28;
	and.b32  	%r29, %r81, 3;
	setp.lt.u32 	%p17, %r81, 4;
	mov.b32 	%r84, 0;
	@%p17 bra 	$L__BB1_24;
	and.b32  	%r84, %r81, 2147483644;
	mov.b32 	%r83, 0;
$L__BB1_23:
	mul.wide.u32 	%rd47, %r83, 4;
	add.s64 	%rd48, %rd4, %rd47;
	ld.local.v4.u32 	{%r60, %r61, %r62, %r63}, [%rd48];
	add.s32 	%r64, %r83, %r28;
	mul.wide.s32 	%rd49, %r64, 4;
	add.s64 	%rd50, %rd1, %rd49;
	st.global.u32 	[%rd50], %r60;
	st.global.u32 	[%rd50+4], %r61;
	st.global.u32 	[%rd50+8], %r62;
	st.global.u32 	[%rd50+12], %r63;
	add.s32 	%r83, %r83, 4;
	setp.eq.s32 	%p18, %r83, %r84;
	@%p18 bra 	$L__BB1_24;
	bra.uni 	$L__BB1_23;
$L__BB1_24:
	setp.eq.s32 	%p19, %r29, 0;
	@%p19 bra 	$L__BB1_28;
	mul.wide.u32 	%rd51, %r84, 4;
	add.s64 	%rd10, %rd4, %rd51;
	ld.local.u32 	%r65, [%rd10];
	add.s32 	%r66, %r84, %r28;
	mul.wide.s32 	%rd52, %r66, 4;
	add.s64 	%rd11, %rd1, %rd52;
	st.global.u32 	[%rd11], %r65;
	setp.eq.s32 	%p20, %r29, 1;
	@%p20 bra 	$L__BB1_28;
	ld.local.u32 	%r67, [%rd10+4];
	st.global.u32 	[%rd11+4], %r67;
	setp.eq.s32 	%p21, %r29, 2;
	@%p21 bra 	$L__BB1_28;
	ld.local.u32 	%r68, [%rd10+8];
	st.global.u32 	[%rd11+8], %r68;
$L__BB1_28:
	add.s32 	%r72, %r72, 1;
	setp.ne.s32 	%p22, %r72, %r39;
	@%p22 bra 	$L__BB1_2;
$L__BB1_29:
	ret;
$L__BB1_30:
	mul.wide.s32 	%rd41, %r4, 4;
	add.s64 	%rd42, %rd3, %rd41;
	mov.b32 	%r56, 0;
	st.global.u32 	[%rd42], %r56;
	add.s64 	%rd43, %rd2, %rd41;
	st.global.u32 	[%rd43], %r81;
	bra.uni 	$L__BB1_28;

}
	// .globl	_Z19filterAndSortKernelPaPiS0_ii
.visible .entry _Z19filterAndSortKernelPaPiS0_ii(
	.param .u64 .ptr .align 1 _Z19filterAndSortKernelPaPiS0_ii_param_0,
	.param .u64 .ptr .align 1 _Z19filterAndSortKernelPaPiS0_ii_param_1,
	.param .u64 .ptr .align 1 _Z19filterAndSortKernelPaPiS0_ii_param_2,
	.param .u32 _Z19filterAndSortKernelPaPiS0_ii_param_3,
	.param .u32 _Z19filterAndSortKernelPaPiS0_ii_param_4
)
{
	.reg .pred 	%p<16>;
	.reg .b16 	%rs<8>;
	.reg .b32 	%r<74>;
	.reg .b64 	%rd<35>;

	ld.param.u64 	%rd8, [_Z19filterAndSortKernelPaPiS0_ii_param_0];
	ld.param.u64 	%rd6, [_Z19filterAndSortKernelPaPiS0_ii_param_1];
	ld.param.u64 	%rd7, [_Z19filterAndSortKernelPaPiS0_ii_param_2];
	ld.param.u32 	%r38, [_Z19filterAndSortKernelPaPiS0_ii_param_3];
	cvta.to.global.u64 	%rd1, %rd8;
	mov.u32 	%r39, %ctaid.x;
	mov.u32 	%r40, %ntid.x;
	mov.u32 	%r41, %tid.x;
	mad.lo.s32 	%r1, %r39, %r40, %r41;
	setp.ge.s32 	%p1, %r1, %r38;
	@%p1 bra 	$L__BB2_24;
	cvta.to.global.u64 	%rd9, %rd7;
	cvta.to.global.u64 	%rd10, %rd6;
	mul.wide.s32 	%rd11, %r1, 4;
	add.s64 	%rd12, %rd10, %rd11;
	ld.global.u32 	%r2, [%rd12];
	add.s64 	%rd2, %rd9, %rd11;
	ld.global.u32 	%r3, [%rd2];
	setp.lt.s32 	%p2, %r3, 1;
	mov.b32 	%r59, 0;
	@%p2 bra 	$L__BB2_18;
	and.b32  	%r4, %r3, 3;
	setp.lt.u32 	%p3, %r3, 4;
	mov.b32 	%r64, 0;
	mov.u32 	%r59, %r64;
	@%p3 bra 	$L__BB2_13;
	and.b32  	%r64, %r3, 2147483644;
	neg.s32 	%r57, %r64;
	add.s64 	%rd3, %rd1, 1;
	mov.b32 	%r59, 0;
	mov.u32 	%r56, %r2;
$L__BB2_4:
	cvt.s64.s32 	%rd13, %r56;
	add.s64 	%rd4, %rd3, %rd13;
	ld.global.s8 	%rs1, [%rd4+-1];
	setp.lt.s16 	%p4, %rs1, 0;
	@%p4 bra 	$L__BB2_6;
	add.s32 	%r46, %r59, %r2;
	cvt.s64.s32 	%rd14, %r46;
	add.s64 	%rd15, %rd1, %rd14;
	st.global.u8 	[%rd15], %rs1;
	add.s32 	%r59, %r59, 1;
$L__BB2_6:
	ld.global.s8 	%rs2, [%rd4];
	setp.lt.s16 	%p5, %rs2, 0;
	@%p5 bra 	$L__BB2_8;
	add.s32 	%r47, %r59, %r2;
	cvt.s64.s32 	%rd16, %r47;
	add.s64 	%rd17, %rd1, %rd16;
	st.global.u8 	[%rd17], %rs2;
	add.s32 	%r59, %r59, 1;
$L__BB2_8:
	ld.global.s8 	%rs3, [%rd4+1];
	setp.lt.s16 	%p6, %rs3, 0;
	@%p6 bra 	$L__BB2_10;
	add.s32 	%r48, %r59, %r2;
	cvt.s64.s32 	%rd18, %r48;
	add.s64 	%rd19, %rd1, %rd18;
	st.global.u8 	[%rd19], %rs3;
	add.s32 	%r59, %r59, 1;
$L__BB2_10:
	ld.global.s8 	%rs4, [%rd4+2];
	setp.lt.s16 	%p7, %rs4, 0;
	@%p7 bra 	$L__BB2_12;
	add.s32 	%r49, %r59, %r2;
	cvt.s64.s32 	%rd20, %r49;
	add.s64 	%rd21, %rd1, %rd20;
	st.global.u8 	[%rd21], %rs4;
	add.s32 	%r59, %r59, 1;
$L__BB2_12:
	add.s32 	%r57, %r57, 4;
	add.s32 	%r56, %r56, 4;
	setp.ne.s32 	%p8, %r57, 0;
	@%p8 bra 	$L__BB2_4;
$L__BB2_13:
	setp.eq.s32 	%p9, %r4, 0;
	@%p9 bra 	$L__BB2_18;
	add.s32 	%r67, %r64, %r2;
	neg.s32 	%r66, %r4;
$L__BB2_15:
	.pragma "nounroll";
	cvt.s64.s32 	%rd22, %r67;
	add.s64 	%rd23, %rd1, %rd22;
	ld.global.s8 	%rs5, [%rd23];
	setp.lt.s16 	%p10, %rs5, 0;
	@%p10 bra 	$L__BB2_17;
	add.s32 	%r50, %r59, %r2;
	cvt.s64.s32 	%rd24, %r50;
	add.s64 	%rd25, %rd1, %rd24;
	st.global.u8 	[%rd25], %rs5;
	add.s32 	%r59, %r59, 1;
$L__BB2_17:
	add.s32 	%r67, %r67, 1;
	add.s32 	%r66, %r66, 1;
	setp.ne.s32 	%p11, %r66, 0;
	@%p11 bra 	$L__BB2_15;
$L__BB2_18:
	st.global.u32 	[%rd2], %r59;
	setp.lt.s32 	%p12, %r59, 2;
	@%p12 bra 	$L__BB2_24;
	cvt.s64.s32 	%rd5, %r2;
	mov.b32 	%r71, 1;
$L__BB2_20:
	add.s32 	%r52, %r71, %r2;
	cvt.s64.s32 	%rd26, %r52;
	add.s64 	%rd27, %rd1, %rd26;
	ld.global.s8 	%rs6, [%rd27];
	mov.u32 	%r72, %r71;
$L__BB2_21:
	cvt.s64.s32 	%rd28, %r72;
	add.s64 	%rd29, %rd28, %rd5;
	add.s64 	%rd30, %rd1, %rd29;
	ld.global.s8 	%rs7, [%rd30+-1];
	setp.le.s16 	%p13, %rs7, %rs6;
	mov.u32 	%r73, %r72;
	@%p13 bra 	$L__BB2_23;
	add.s32 	%r35, %r72, -1;
	add.s32 	%r54, %r72, %r2;
	cvt.s64.s32 	%rd31, %r54;
	add.s64 	%rd32, %rd1, %rd31;
	st.global.u8 	[%rd32], %rs7;
	setp.gt.s32 	%p14, %r72, 1;
	mov.b32 	%r73, 0;
	mov.u32 	%r72, %r35;
	@%p14 bra 	$L__BB2_21;
$L__BB2_23:
	add.s32 	%r55, %r73, %r2;
	cvt.s64.s32 	%rd33, %r55;
	add.s64 	%rd34, %rd1, %rd33;
	st.global.u8 	[%rd34], %rs6;
	add.s32 	%r71, %r71, 1;
	setp.ne.s32 	%p15, %r71, %r59;
	@%p15 bra 	$L__BB2_20;
$L__BB2_24:
	ret;

}
	// .globl	_ZN3cub18CUB_300001_SM_10006detail11EmptyKernelIvEEvv
.visible .entry _ZN3cub18CUB_300001_SM_10006detail11EmptyKernelIvEEvv()
{


	ret;

}


// ===== COMPILED SASS (sm_100) =====

	.target	sm_100

	.elftype	@"ET_EXEC"


//--------------------- .note.nv.tkinfo           --------------------------
	.section	.note.nv.tkinfo,"",@"SHT_NOTE"
	.sectionflags	@"SHF_NOTE_NV_TKINFO"
	.tkinfo
        /*0018*/ 	.word	0x00000002
        /*0030*/ 	.string	""
        /*0030*/ 	.string	"ptxas"
        /*0030*/ 	.string	"Cuda compilation tools, release 13.0, V13.0.88"
        /*0030*/ 	.string	"Build cuda_13.0.r13.0/compiler.36424714_0"
        /*0030*/ 	.string	"-arch sm_100 -m 64 "



//--------------------- .note.nv.cuinfo           --------------------------
	.section	.note.nv.cuinfo,"",@"SHT_NOTE"
	.sectionflags	@"SHF_NOTE_NV_CUINFO"
        /*0018*/ 	.short	0x0002
        /*001a*/ 	.short	0x0064
        /*001c*/ 	.short	0x0082
	.zero		2


//--------------------- .nv.info                  --------------------------
	.section	.nv.info,"",@"SHT_CUDA_INFO"
	.align	4


	//----- nvinfo : EIATTR_REGCOUNT
	.align		4
        /*0000*/ 	.byte	0x04, 0x2f
        /*0002*/ 	.short	(.L_46 - .L_45)
	.align		4
.L_45:
        /*0004*/ 	.word	index@(_Z21convertToUniqueKernelPaPiS0_iS_S0_S0_i)
        /*0008*/ 	.word	0x00000020


	//----- nvinfo : EIATTR_FRAME_SIZE
	.align		4
.L_46:
        /*000c*/ 	.byte	0x04, 0x11
        /*000e*/ 	.short	(.L_48 - .L_47)
	.align		4
.L_47:
        /*0010*/ 	.word	index@(_Z21convertToUniqueKernelPaPiS0_iS_S0_S0_i)
        /*0014*/ 	.word	0x00000200


	//----- nvinfo : EIATTR_REGCOUNT
	.align		4
.L_48:
        /*0018*/ 	.byte	0x04, 0x2f
        /*001a*/ 	.short	(.L_50 - .L_49)
	.align		4
.L_49:
        /*001c*/ 	.word	index@(_Z28processAllCombinationsKernelPaPiS0_iS_S0_S0_iiiS0_S0_S0_ii)
        /*0020*/ 	.word	0x00000022


	//----- nvinfo : EIATTR_FRAME_SIZE
	.align		4
.L_50:
        /*0024*/ 	.byte	0x04, 0x11
        /*0026*/ 	.short	(.L_52 - .L_51)
	.align		4
.L_51:
        /*0028*/ 	.word	index@(_Z28processAllCombinationsKernelPaPiS0_iS_S0_S0_iiiS0_S0_S0_ii)
        /*002c*/ 	.word	0x00000400


	//----- nvinfo : EIATTR_REGCOUNT
	.align		4
.L_52:
        /*0030*/ 	.byte	0x04, 0x2f
        /*0032*/ 	.short	(.L_54 - .L_53)
	.align		4
.L_53:
        /*0034*/ 	.word	index@(_Z19filterAndSortKernelPaPiS0_ii)
        /*0038*/ 	.word	0x00000016


	//----- nvinfo : EIATTR_FRAME_SIZE
	.align		4
.L_54:
        /*003c*/ 	.byte	0x04, 0x11
        /*003e*/ 	.short	(.L_56 - .L_55)
	.align		4
.L_55:
        /*0040*/ 	.word	index@(_Z19filterAndSortKernelPaPiS0_ii)
        /*0044*/ 	.word	0x00000000


	//----- nvinfo : EIATTR_REGCOUNT
	.align		4
.L_56:
        /*0048*/ 	.byte	0x04, 0x2f
        /*004a*/ 	.short	(.L_58 - .L_57)
	.align		4
.L_57:
        /*004c*/ 	.word	index@(_ZN3cub18CUB_300001_SM_10006detail11EmptyKernelIvEEvv)
        /*0050*/ 	.word	0x00000004


	//----- nvinfo : EIATTR_FRAME_SIZE
	.align		4
.L_58:
        /*0054*/ 	.byte	0x04, 0x11
        /*0056*/ 	.short	(.L_60 - .L_59)
	.align		4
.L_59:
        /*0058*/ 	.word	index@(_ZN3cub18CUB_300001_SM_10006detail11EmptyKernelIvEEvv)
        /*005c*/ 	.word	0x00000000


	//----- nvinfo : EIATTR_MIN_STACK_SIZE
	.align		4
.L_60:
        /*0060*/ 	.byte	0x04, 0x12
        /*0062*/ 	.short	(.L_62 - .L_61)
	.align		4
.L_61:
        /*0064*/ 	.word	index@(_ZN3cub18CUB_300001_SM_10006detail11EmptyKernelIvEEvv)
        /*0068*/ 	.word	0x00000000


	//----- nvinfo : EIATTR_MIN_STACK_SIZE
	.align		4
.L_62:
        /*006c*/ 	.byte	0x04, 0x12
        /*006e*/ 	.short	(.L_64 - .L_63)
	.align		4
.L_63:
        /*0070*/ 	.word	index@(_Z19filterAndSortKernelPaPiS0_ii)
        /*0074*/ 	.word	0x00000000


	//----- nvinfo : EIATTR_MIN_STACK_SIZE
	.align		4
.L_64:
        /*0078*/ 	.byte	0x04, 0x12
        /*007a*/ 	.short	(.L_66 - .L_65)
	.align		4
.L_65:
        /*007c*/ 	.word	index@(_Z28processAllCombinationsKernelPaPiS0_iS_S0_S0_iiiS0_S0_S0_ii)
        /*0080*/ 	.word	0x00000400


	//----- nvinfo : EIATTR_MIN_STACK_SIZE
	.align		4
.L_66:
        /*0084*/ 	.byte	0x04, 0x12
        /*0086*/ 	.short	(.L_68 - .L_67)
	.align		4
.L_67:
        /*0088*/ 	.word	index@(_Z21convertToUniqueKernelPaPiS0_iS_S0_S0_i)
        /*008c*/ 	.word	0x00000200
.L_68:


//--------------------- .nv.compat                --------------------------
	.section	.nv.compat,"",@"SHT_CUDA_COMPAT_INFO"
	.align	4
        /*0000*/ 	.byte	0x02, 0x09, 0x00, 0x00, 0x02, 0x02, 0x01, 0x00, 0x02, 0x05, 0x05, 0x00, 0x03, 0x07, 0x01, 0x01
        /*0010*/ 	.byte	0x02, 0x03, 0x00, 0x00, 0x02, 0x06, 0x01, 0x00, 0x04, 0x0b, 0x08, 0x00, 0x09, 0x00, 0x00, 0x00
        /*0020*/ 	.byte	0x00, 0x00, 0x00, 0x00


//--------------------- .nv.info._ZN3cub18CUB_300001_SM_10006detail11EmptyKernelIvEEvv --------------------------
	.section	.nv.info._ZN3cub18CUB_300001_SM_10006detail11EmptyKernelIvEEvv,"",@"SHT_CUDA_INFO"
	.sectionflags	@""
	.align	4


	//----- nvinfo : EIATTR_CUDA_API_VERSION
	.align		4
        /*0000*/ 	.byte	0x04, 0x37
        /*0002*/ 	.short	(.L_70 - .L_69)
.L_69:
        /*0004*/ 	.word	0x00000082


	//----- nvinfo : EIATTR_SPARSE_MMA_MASK
	.align		4
.L_70:
        /*0008*/ 	.byte	0x03, 0x50
        /*000a*/ 	.short	0x0000


	//----- nvinfo : EIATTR_MAXREG_COUNT
	.align		4
        /*000c*/ 	.byte	0x03, 0x1b
        /*000e*/ 	.short	0x00ff


	//----- nvinfo : EIATTR_MERCURY_ISA_VERSION
	.align		4
        /*0010*/ 	.byte	0x03, 0x5f
        /*0012*/ 	.short	0x0101


	//----- nvinfo : EIATTR_VRC_CTA_INIT_COUNT
	.align		4
        /*0014*/ 	.byte	0x02, 0x4a
	.zero		1
	.zero		1


	//----- nvinfo : EIATTR_EXIT_INSTR_OFFSETS
	.align		4
        /*0018*/ 	.byte	0x04, 0x1c
        /*001a*/ 	.short	(.L_72 - .L_71)


	//   ....[0]....
.L_71:
        /*001c*/ 	.word	0x00000010


	//----- nvinfo : EIATTR_SW_WAR
	.align		4
.L_72:
        /*0020*/ 	.byte	0x04, 0x36
        /*0022*/ 	.short	(.L_74 - .L_73)
.L_73:
        /*0024*/ 	.word	0x00000008
.L_74:


//--------------------- .nv.info._Z19filterAndSortKernelPaPiS0_ii --------------------------
	.section	.nv.info._Z19filterAndSortKernelPaPiS0_ii,"",@"SHT_CUDA_INFO"
	.sectionflags	@""
	.align	4


	//----- nvinfo : EIATTR_CUDA_API_VERSION
	.align		4
        /*0000*/ 	.byte	0x04, 0x37
        /*0002*/ 	.short	(.L_76 - .L_75)
.L_75:
        /*0004*/ 	.word	0x00000082


	//----- nvinfo : EIATTR_KPARAM_INFO
	.align		4
.L_76:
        /*0008*/ 	.byte	0x04, 0x17
        /*000a*/ 	.short	(.L_78 - .L_77)
.L_77:
        /*000c*/ 	.word	0x00000000
        /*0010*/ 	.short	0x0004
        /*0012*/ 	.short	0x001c
        /*0014*/ 	.byte	0x00, 0xf0, 0x11, 0x00


	//----- nvinfo : EIATTR_KPARAM_INFO
	.align		4
.L_78:
        /*0018*/ 	.byte	0x04, 0x17
        /*001a*/ 	.short	(.L_80 - .L_79)
.L_79:
        /*001c*/ 	.word	0x00000000
        /*0020*/ 	.short	0x0003
        /*0022*/ 	.short	0x0018
        /*0024*/ 	.byte	0x00, 0xf0, 0x11, 0x00


	//----- nvinfo : EIATTR_KPARAM_INFO
	.align		4
.L_80:
        /*0028*/ 	.byte	0x04, 0x17
        /*002a*/ 	.short	(.L_82 - .L_81)
.L_81:
        /*002c*/ 	.word	0x00000000
        /*0030*/ 	.short	0x0002
        /*0032*/ 	.short	0x0010
        /*0034*/ 	.byte	0x00, 0xf5, 0x21, 0x00


	//----- nvinfo : EIATTR_KPARAM_INFO
	.align		4
.L_82:
        /*0038*/ 	.byte	0x04, 0x17
        /*003a*/ 	.short	(.L_84 - .L_83)
.L_83:
        /*003c*/ 	.word	0x00000000
        /*0040*/ 	.short	0x0001
        /*0042*/ 	.short	0x0008
        /*0044*/ 	.byte	0x00, 0xf5, 0x21, 0x00


	//----- nvinfo : EIATTR_KPARAM_INFO
	.align		4
.L_84:
        /*0048*/ 	.byte	0x04, 0x17
        /*004a*/ 	.short	(.L_86 - .L_85)
.L_85:
        /*004c*/ 	.word	0x00000000
        /*0050*/ 	.short	0x0000
        /*0052*/ 	.short	0x0000
        /*0054*/ 	.byte	0x00, 0xf5, 0x21, 0x00


	//----- nvinfo : EIATTR_SPARSE_MMA_MASK
	.align		4
.L_86:
        /*0058*/ 	.byte	0x03, 0x50
        /*005a*/ 	.short	0x0000


	//----- nvinfo : EIATTR_MAXREG_COUNT
	.align		4
        /*005c*/ 	.byte	0x03, 0x1b
        /*005e*/ 	.short	0x00ff


	//----- nvinfo : EIATTR_MERCURY_ISA_VERSION
	.align		4
        /*0060*/ 	.byte	0x03, 0x5f
        /*0062*/ 	.short	0x0101


	//----- nvinfo : EIATTR_VRC_CTA_INIT_COUNT
	.align		4
        /*0064*/ 	.byte	0x02, 0x4a
	.zero		1
	.zero		1


	//----- nvinfo : EIATTR_EXIT_INSTR_OFFSETS
	.align		4
        /*0068*/ 	.byte	0x04, 0x1c
        /*006a*/ 	.short	(.L_88 - .L_87)


	//   ....[0]....
.L_87:
        /*006c*/ 	.word	0x00000070


	//   ....[1]....
        /*0070*/ 	.word	0x00000560


	//   ....[2]....
        /*0074*/ 	.word	0x00000770


	//----- nvinfo : EIATTR_CRS_STACK_SIZE
	.align		4
.L_88:
        /*0078*/ 	.byte	0x04, 0x1e
        /*007a*/ 	.short	(.L_90 - .L_89)
.L_89:
        /*007c*/ 	.word	0x00000000


	//----- nvinfo : EIATTR_CBANK_PARAM_SIZE
	.align		4
.L_90:
        /*0080*/ 	.byte	0x03, 0x19
        /*0082*/ 	.short	0x0020


	//----- nvinfo : EIATTR_PARAM_CBANK
	.align		4
        /*0084*/ 	.byte	0x04, 0x0a
        /*0086*/ 	.short	(.L_92 - .L_91)
	.align		4
.L_91:
        /*0088*/ 	.word	index@(.nv.constant0._Z19filterAndSortKernelPaPiS0_ii)
        /*008c*/ 	.short	0x0380
        /*008e*/ 	.short	0x0020


	//----- nvinfo : EIATTR_SW_WAR
	.align		4
.L_92:
        /*0090*/ 	.byte	0x04, 0x36
        /*0092*/ 	.short	(.L_94 - .L_93)
.L_93:
        /*0094*/ 	.word	0x00000008
.L_94:


//--------------------- .nv.info._Z28processAllCombinationsKernelPaPiS0_iS_S0_S0_iiiS0_S0_S0_ii --------------------------
	.section	.nv.info._Z28processAllCombinationsKernelPaPiS0_iS_S0_S0_iiiS0_S0_S0_ii,"",@"SHT_CUDA_INFO"
	.sectionflags	@""
	.align	4


	//----- nvinfo : EIATTR_CUDA_API_VERSION
	.align		4
        /*0000*/ 	.byte	0x04, 0x37
        /*0002*/ 	.short	(.L_96 - .L_95)
.L_95:
        /*0004*/ 	.word	0x00000082


	//----- nvinfo : EIATTR_KPARAM_INFO
	.align		4
.L_96:
        /*0008*/ 	.byte	0x04, 0x17
        /*000a*/ 	.short	(.L_98 - .L_97)
.L_97:
        /*000c*/ 	.word	0x00000000
        /*0010*/ 	.short	0x000e
        /*0012*/ 	.short	0x0064
        /*0014*/ 	.byte	0x00, 0xf0, 0x11, 0x00


	//----- nvinfo : EIATTR_KPARAM_INFO
	.align		4
.L_98:
        /*0018*/ 	.byte	0x04, 0x17
        /*001a*/ 	.short	(.L_100 - .L_99)
.L_99:
        /*001c*/ 	.word	0x00000000
        /*0020*/ 	.short	0x000d
        /*0022*/ 	.short	0x0060
        /*0024*/ 	.byte	0x00, 0xf0, 0x11, 0x00


	//----- nvinfo : EIATTR_KPARAM_INFO
	.align		4
.L_100:
        /*0028*/ 	.byte	0x04, 0x17
        /*002a*/ 	.short	(.L_102 - .L_101)
.L_101:
        /*002c*/ 	.word	0x00000000
        /*0030*/ 	.short	0x000c
        /*0032*/ 	.short	0x0058
        /*0034*/ 	.byte	0x00, 0xf5, 0x21, 0x00


	//----- nvinfo : EIATTR_KPARAM_INFO
	.align		4
.L_102:
        /*0038*/ 	.byte	0x04, 0x17
        /*003a*/ 	.short	(.L_104 - .L_103)
.L_103:
        /*003c*/ 	.word	0x00000000
        /*0040*/ 	.short	0x000b
        /*0042*/ 	.short	0x0050
        /*0044*/ 	.byte	0x00, 0xf5, 0x21, 0x00


	//----- nvinfo : EIATTR_KPARAM_INFO
	.align		4
.L_104:
        /*0048*/ 	.byte	0x04, 0x17
        /*004a*/ 	.short	(.L_106 - .L_105)
.L_105:
        /*004c*/ 	.word	0x00000000
        /*0050*/ 	.short	0x000a
        /*0052*/ 	.short	0x0048
        /*0054*/ 	.byte	0x00, 0xf5, 0x21, 0x00


	//----- nvinfo : EIATTR_KPARAM_INFO
	.align		4
.L_106:
        /*0058*/ 	.byte	0x04, 0x17
        /*005a*/ 	.short	(.L_108 - .L_107)
.L_107:
        /*005c*/ 	.word	0x00000000
        /*0060*/ 	.short	0x0009
        /*0062*/ 	.short	0x0040
        /*0064*/ 	.byte	0x00, 0xf0, 0x11, 0x00


	//----- nvinfo : EIATTR_KPARAM_INFO
	.align		4
.L_108:
        /*0068*/ 	.byte	0x04, 0x17
        /*006a*/ 	.short	(.L_110 - .L_109)
.L_109:
        /*006c*/ 	.word	0x00000000
        /*0070*/ 	.short	0x0008
        /*0072*/ 	.short	0x003c
        /*0074*/ 	.byte	0x00, 0xf0, 0x11, 0x00


	//----- nvinfo : EIATTR_KPARAM_INFO
	.align		4
.L_110:
        /*0078*/ 	.byte	0x04, 0x17
        /*007a*/ 	.short	(.L_112 - .L_111)
.L_111:
        /*007c*/ 	.word	0x00000000
        /*0080*/ 	.short	0x0007
        /*0082*/ 	.short	0x0038
        /*0084*/ 	.byte	0x00, 0xf0, 0x11, 0x00


	//----- nvinfo : EIATTR_KPARAM_INFO
	.align		4
.L_112:
        /*0088*/ 	.byte	0x04, 0x17
        /*008a*/ 	.short	(.L_114 - .L_113)
.L_113:
        /*008c*/ 	.word	0x00000000
        /*0090*/ 	.short	0x0006
        /*0092*/ 	.short	0x0030
        /*0094*/ 	.byte	0x00, 0xf5, 0x21, 0x00


	//----- nvinfo : EIATTR_KPARAM_INFO
	.align		4
.L_114:
        /*0098*/ 	.byte	0x04, 0x17
        /*009a*/ 	.short	(.L_116 - .L_115)
.L_115:
        /*009c*/ 	.word	0x00000000
        /*00a0*/ 	.short	0x0005
        /*00a2*/ 	.short	0x0028
        /*00a4*/ 	.byte	0x00, 0xf5, 0x21, 0x00


	//----- nvinfo : EIATTR_KPARAM_INFO
	.align		4
.L_116:
        /*00a8*/ 	.byte	0x04, 0x17
        /*00aa*/ 	.short	(.L_118 - .L_117)
.L_117:
        /*00ac*/ 	.word	0x00000000
        /*00b0*/ 	.short	0x0004
        /*00b2*/ 	.short	0x0020
        /*00b4*/ 	.byte	0x00, 0xf5, 0x21, 0x00


	//----- nvinfo : EIATTR_KPARAM_INFO
	.align		4
.L_118:
        /*00b8*/ 	.byte	0x04, 0x17
        /*00ba*/ 	.short	(.L_120 - .L_119)
.L_119:
        /*00bc*/ 	.word	0x00000000
        /*00c0*/ 	.short	0x0003
        /*00c2*/ 	.short	0x0018
        /*00c4*/ 	.byte	0x00, 0xf0, 0x11, 0x00


	//----- nvinfo : EIATTR_KPARAM_INFO
	.align		4
.L_120:
        /*00c8*/ 	.byte	0x04, 0x17
        /*00ca*/ 	.short	(.L_122 - .L_121)
.L_121:
        /*00cc*/ 	.word	0x00000000
        /*00d0*/ 	.short	0x0002
        /*00d2*/ 	.short	0x0010
        /*00d4*/ 	.byte	0x00, 0xf5, 0x21, 0x00


	//----- nvinfo : EIATTR_KPARAM_INFO
	.align		4
.L_122:
        /*00d8*/ 	.byte	0x04, 0x17
        /*00da*/ 	.short	(.L_124 - .L_123)
.L_123:
        /*00dc*/ 	.word	0x00000000
        /*00e0*/ 	.short	0x0001
        /*00e2*/ 	.short	0x0008
        /*00e4*/ 	.byte	0x00, 0xf5, 0x21, 0x00


	//----- nvinfo : EIATTR_KPARAM_INFO
	.align		4
.L_124:
        /*00e8*/ 	.byte	0x04, 0x17
        /*00ea*/ 	.short	(.L_126 - .L_125)
.L_125:
        /*00ec*/ 	.word	0x00000000
        /*00f0*/ 	.short	0x0000
        /*00f2*/ 	.short	0x0000
        /*00f4*/ 	.byte	0x00, 0xf5, 0x21, 0x00


	//----- nvinfo : EIATTR_SPARSE_MMA_MASK
	.align		4
.L_126:
        /*00f8*/ 	.byte	0x03, 0x50
        /*00fa*/ 	.short	0x0000


	//----- nvinfo : EIATTR_MAXREG_COUNT
	.align		4
        /*00fc*/ 	.byte	0x03, 0x1b
        /*00fe*/ 	.short	0x00ff


	//----- nvinfo : EIATTR_MERCURY_ISA_VERSION
	.align		4
        /*0100*/ 	.byte	0x03, 0x5f
        /*0102*/ 	.short	0x0101


	//----- nvinfo : EIATTR_VRC_CTA_INIT_COUNT
	.align		4
        /*0104*/ 	.byte	0x02, 0x4a
	.zero		1
	.zero		1


	//----- nvinfo : EIATTR_EXIT_INSTR_OFFSETS
	.align		4
        /*0108*/ 	.byte	0x04, 0x1c
        /*010a*/ 	.short	(.L_128 - .L_127)


	//   ....[0]....
.L_127:
        /*010c*/ 	.word	0x00000040


	//   ....[1]....
        /*0110*/ 	.word	0x00000130


	//   ....[2]....
        /*0114*/ 	.word	0x00001030


	//----- nvinfo : EIATTR_CRS_STACK_SIZE
	.align		4
.L_128:
        /*0118*/ 	.byte	0x04, 0x1e
        /*011a*/ 	.short	(.L_130 - .L_129)
.L_129:
        /*011c*/ 	.word	0x00000000


	//----- nvinfo : EIATTR_CBANK_PARAM_SIZE
	.align		4
.L_130:
        /*0120*/ 	.byte	0x03, 0x19
        /*0122*/ 	.short	0x0068


	//----- nvinfo : EIATTR_PARAM_CBANK
	.align		4
        /*0124*/ 	.byte	0x04, 0x0a
        /*0126*/ 	.short	(.L_132 - .L_131)
	.align		4
.L_131:
        /*0128*/ 	.word	index@(.nv.constant0._Z28processAllCombinationsKernelPaPiS0_iS_S0_S0_iiiS0_S0_S0_ii)
        /*012c*/ 	.short	0x0380
        /*012e*/ 	.short	0x0068


	//----- nvinfo : EIATTR_SW_WAR
	.align		4
.L_132:
        /*0130*/ 	.byte	0x04, 0x36
        /*0132*/ 	.short	(.L_134 - .L_133)
.L_133:
        /*0134*/ 	.word	0x00000008
.L_134:


//--------------------- .nv.info._Z21convertToUniqueKernelPaPiS0_iS_S0_S0_i --------------------------
	.section	.nv.info._Z21convertToUniqueKernelPaPiS0_iS_S0_S0_i,"",@"SHT_CUDA_INFO"
	.sectionflags	@""
	.align	4


	//----- nvinfo : EIATTR_CUDA_API_VERSION
	.align		4
        /*0000*/ 	.byte	0x04, 0x37
        /*0002*/ 	.short	(.L_136 - .L_135)
.L_135:
        /*0004*/ 	.word	0x00000082


	//----- nvinfo : EIATTR_KPARAM_INFO
	.align		4
.L_136:
        /*0008*/ 	.byte	0x04, 0x17
        /*000a*/ 	.short	(.L_138 - .L_137)
.L_137:
        /*000c*/ 	.word	0x00000000
        /*0010*/ 	.short	0x0007
        /*0012*/ 	.short	0x0038
        /*0014*/ 	.byte	0x00, 0xf0, 0x11, 0x00


	//----- nvinfo : EIATTR_KPARAM_INFO
	.align		4
.L_138:
        /*0018*/ 	.byte	0x04, 0x17
        /*001a*/ 	.short	(.L_140 - .L_139)
.L_139:
        /*001c*/ 	.word	0x00000000
        /*0020*/ 	.short	0x0006
        /*0022*/ 	.short	0x0030
        /*0024*/ 	.byte	0x00, 0xf5, 0x21, 0x00


	//----- nvinfo : EIATTR_KPARAM_INFO
	.align		4
.L_140:
        /*0028*/ 	.byte	0x04, 0x17
        /*002a*/ 	.short	(.L_142 - .L_141)
.L_141:
        /*002c*/ 	.word	0x00000000
        /*0030*/ 	.short	0x0005
        /*0032*/ 	.short	0x0028
        /*0034*/ 	.byte	0x00, 0xf5, 0x21, 0x00


	//----- nvinfo : EIATTR_KPARAM_INFO
	.align		4
.L_142:
        /*0038*/ 	.byte	0x04, 0x17
        /*003a*/ 	.short	(.L_144 - .L_143)
.L_143:
        /*003c*/ 	.word	0x00000000
        /*0040*/ 	.short	0x0004
        /*0042*/ 	.short	0x0020
        /*0044*/ 	.byte	0x00, 0xf5, 0x21, 0x00


	//----- nvinfo : EIATTR_KPARAM_INFO
	.align		4
.L_144:
        /*0048*/ 	.byte	0x04, 0x17
        /*004a*/ 	.short	(.L_146 - .L_145)
.L_145:
        /*004c*/ 	.word	0x00000000
        /*0050*/ 	.short	0x0003
        /*0052*/ 	.short	0x0018
        /*0054*/ 	.byte	0x00, 0xf0, 0x11, 0x00


	//----- nvinfo : EIATTR_KPARAM_INFO
	.align		4
.L_146:
        /*0058*/ 	.byte	0x04, 0x17
        /*005a*/ 	.short	(.L_148 - .L_147)
.L_147:
        /*005c*/ 	.word	0x00000000
        /*0060*/ 	.short	0x0002
        /*0062*/ 	.short	0x0010
        /*0064*/ 	.byte	0x00, 0xf5, 0x21, 0x00


	//----- nvinfo : EIATTR_KPARAM_INFO
	.align		4
.L_148:
        /*0068*/ 	.byte	0x04, 0x17
        /*006a*/ 	.short	(.L_150 - .L_149)
.L_149:
        /*006c*/ 	.word	0x00000000
        /*0070*/ 	.short	0x0001
        /*0072*/ 	.short	0x0008
        /*0074*/ 	.byte	0x00, 0xf5, 0x21, 0x00


	//----- nvinfo : EIATTR_KPARAM_INFO
	.align		4
.L_150:
        /*0078*/ 	.byte	0x04, 0x17
        /*007a*/ 	.short	(.L_152 - .L_151)
.L_151:
        /*007c*/ 	.word	0x00000000
        /*0080*/ 	.short	0x0000
        /*0082*/ 	.short	0x0000
        /*0084*/ 	.byte	0x00, 0xf5, 0x21, 0x00


	//----- nvinfo : EIATTR_SPARSE_MMA_MASK
	.align		4
.L_152:
        /*0088*/ 	.byte	0x03, 0x50
        /*008a*/ 	.short	0x0000


	//----- nvinfo : EIATTR_MAXREG_COUNT
	.align		4
        /*008c*/ 	.byte	0x03, 0x1b
        /*008e*/ 	.short	0x00ff


	//----- nvinfo : EIATTR_MERCURY_ISA_VERSION
	.align		4
        /*0090*/ 	.byte	0x03, 0x5f
        /*0092*/ 	.short	0x0101


	//----- nvinfo : EIATTR_VRC_CTA_INIT_COUNT
	.align		4
        /*0094*/ 	.byte	0x02, 0x4a
	.zero		1
	.zero		1


	//----- nvinfo : EIATTR_EXIT_INSTR_OFFSETS
	.align		4
        /*0098*/ 	.byte	0x04, 0x1c
        /*009a*/ 	.short	(.L_154 - .L_153)


	//   ....[0]....
.L_153:
        /*009c*/ 	.word	0x00000080


	//   ....[1]....
        /*00a0*/ 	.word	0x00000340


	//   ....[2]....
        /*00a4*/ 	.word	0x000009a0


	//   ....[3]....
        /*00a8*/ 	.word	0x00000a80


	//----- nvinfo : EIATTR_CRS_STACK_SIZE
	.align		4
.L_154:
        /*00ac*/ 	.byte	0x04, 0x1e
        /*00ae*/ 	.short	(.L_156 - .L_155)
.L_155:
        /*00b0*/ 	.word	0x00000000


	//----- nvinfo : EIATTR_CBANK_PARAM_SIZE
	.align		4
.L_156:
        /*00b4*/ 	.byte	0x03, 0x19
        /*00b6*/ 	.short	0x003c


	//----- nvinfo : EIATTR_PARAM_CBANK
	.align		4
        /*00b8*/ 	.byte	0x04, 0x0a
        /*00ba*/ 	.short	(.L_158 - .L_157)
	.align		4
.L_157:
        /*00bc*/ 	.word	index@(.nv.constant0._Z21convertToUniqueKernelPaPiS0_iS_S0_S0_i)
        /*00c0*/ 	.short	0x0380
        /*00c2*/ 	.short	0x003c


	//----- nvinfo : EIATTR_SW_WAR
	.align		4
.L_158:
        /*00c4*/ 	.byte	0x04, 0x36
        /*00c6*/ 	.short	(.L_160 - .L_159)
.L_159:
        /*00c8*/ 	.word	0x00000008
.L_160:


//--------------------- .nv.callgraph             --------------------------
	.section	.nv.callgraph,"",@"SHT_CUDA_CALLGRAPH"
	.align	4
	.sectionentsize	8
	.align		4
        /*0000*/ 	.word	0x00000000
	.align		4
        /*0004*/ 	.word	0xffffffff
	.align		4
        /*0008*/ 	.word	0x00000000
	.align		4
        /*000c*/ 	.word	0xfffffffe
	.align		4
        /*0010*/ 	.word	0x00000000
	.align		4
        /*0014*/ 	.word	0xfffffffd
	.align		4
        /*0018*/ 	.word	0x00000000
	.align		4
        /*001c*/ 	.word	0xfffffffc


//--------------------- .nv.constant4             --------------------------
	.section	.nv.constant4,"a",@progbits
	.align	8
	.align		8
.nv.constant4:
        /*0000*/ 	.dword	_ZN34_INTERNAL_76686cb6_4_k_cu_f094b8c04cuda3std3__45__cpo5beginE
	.align		8
        /*0008*/ 	.dword	_ZN34_INTERNAL_76686cb6_4_k_cu_f094b8c04cuda3std3__45__cpo3endE
	.align		8
        /*0010*/ 	.dword	_ZN34_INTERNAL_76686cb6_4_k_cu_f094b8c04cuda3std3__45__cpo6cbeginE
	.align		8
        /*0018*/ 	.dword	_ZN34_INTERNAL_76686cb6_4_k_cu_f094b8c04cuda3std3__45__cpo4cendE
	.align		8
        /*0020*/ 	.dword	_ZN34_INTERNAL_76686cb6_4_k_cu_f094b8c04cuda3std3__45__cpo6rbeginE
	.align		8
        /*0028*/ 	.dword	_ZN34_INTERNAL_76686cb6_4_k_cu_f094b8c04cuda3std3__45__cpo4rendE
	.align		8
        /*0030*/ 	.dword	_ZN34_INTERNAL_76686cb6_4_k_cu_f094b8c04cuda3std3__45__cpo7crbeginE
	.align		8
        /*0038*/ 	.dword	_ZN34_INTERNAL_76686cb6_4_k_cu_f094b8c04cuda3std3__45__cpo5crendE
	.align		8
        /*0040*/ 	.dword	_ZN34_INTERNAL_76686cb6_4_k_cu_f094b8c04cuda3std3__436_GLOBAL__N__76686cb6_4_k_cu_f094b8c06ignoreE
	.align		8
        /*0048*/ 	.dword	_ZN34_INTERNAL_76686cb6_4_k_cu_f094b8c04cuda3std3__419piecewise_constructE
	.align		8
        /*0050*/ 	.dword	_ZN34_INTERNAL_76686cb6_4_k_cu_f094b8c04cuda3std3__48in_placeE
	.align		8
        /*0058*/ 	.dword	_ZN34_INTERNAL_76686cb6_4_k_cu_f094b8c04cuda3std3__420unreachable_sentinelE
	.align		8
        /*0060*/ 	.dword	_ZN34_INTERNAL_76686cb6_4_k_cu_f094b8c04cuda3std3__47nulloptE
	.align		8
        /*0068*/ 	.dword	_ZN34_INTERNAL_76686cb6_4_k_cu_f094b8c04cuda3std3__48unexpectE
	.align		8
        /*0070*/ 	.dword	_ZN34_INTERNAL_76686cb6_4_k_cu_f094b8c04cuda3std6ranges3__45__cpo4swapE
	.align		8
        /*0078*/ 	.dword	_ZN34_INTERNAL_76686cb6_4_k_cu_f094b8c04cuda3std6ranges3__45__cpo9iter_moveE
	.align		8
        /*0080*/ 	.dword	_ZN34_INTERNAL_76686cb6_4_k_cu_f094b8c04cuda3std6ranges3__45__cpo5beginE
	.align		8
        /*0088*/ 	.dword	_ZN34_INTERNAL_76686cb6_4_k_cu_f094b8c04cuda3std6ranges3__45__cpo3endE
	.align		8
        /*0090*/ 	.dword	_ZN34_INTERNAL_76686cb6_4_k_cu_f094b8c04cuda3std6ranges3__45__cpo6cbeginE
	.align		8
        /*0098*/ 	.dword	_ZN34_INTERNAL_76686cb6_4_k_cu_f094b8c04cuda3std6ranges3__45__cpo4cendE
	.align		8
        /*00a0*/ 	.dword	_ZN34_INTERNAL_76686cb6_4_k_cu_f094b8c04cuda3std6ranges3__45__cpo7advanceE
	.align		8
        /*00a8*/ 	.dword	_ZN34_INTERNAL_76686cb6_4_k_cu_f094b8c04cuda3std6ranges3__45__cpo9iter_swapE
	.align		8
        /*00b0*/ 	.dword	_ZN34_INTERNAL_76686cb6_4_k_cu_f094b8c04cuda3std6ranges3__45__cpo4nextE
	.align		8
        /*00b8*/ 	.dword	_ZN34_INTERNAL_76686cb6_4_k_cu_f094b8c04cuda3std6ranges3__45__cpo4prevE
	.align		8
        /*00c0*/ 	.dword	_ZN34_INTERNAL_76686cb6_4_k_cu_f094b8c04cuda3std6ranges3__45__cpo4dataE
	.align		8
        /*00c8*/ 	.dword	_ZN34_INTERNAL_76686cb6_4_k_cu_f094b8c04cuda3std6ranges3__45__cpo5cdataE
	.align		8
        /*00d0*/ 	.dword	_ZN34_INTERNAL_76686cb6_4_k_cu_f094b8c04cuda3std6ranges3__45__cpo4sizeE
	.align		8
        /*00d8*/ 	.dword	_ZN34_INTERNAL_76686cb6_4_k_cu_f094b8c04cuda3std6ranges3__45__cpo5ssizeE
	.align		8
        /*00e0*/ 	.dword	_ZN34_INTERNAL_76686cb6_4_k_cu_f094b8c04cuda3std6ranges3__45__cpo8distanceE
	.align		8
        /*00e8*/ 	.dword	_ZN34_INTERNAL_76686cb6_4_k_cu_f094b8c06thrust24THRUST_300001_SM_1000_NS8cuda_cub3parE
	.align		8
        /*00f0*/ 	.dword	_ZN34_INTERNAL_76686cb6_4_k_cu_f094b8c06thrust24THRUST_300001_SM_1000_NS8cuda_cub10par_nosyncE
	.align		8
        /*00f8*/ 	.dword	_ZN34_INTERNAL_76686cb6_4_k_cu_f094b8c06thrust24THRUST_300001_SM_1000_NS6system6detail10sequential3seqE
	.align		8
        /*0100*/ 	.dword	_ZN34_INTERNAL_76686cb6_4_k_cu_f094b8c06thrust24THRUST_300001_SM_1000_NS6system3cpp3parE
	.align		8
        /*0108*/ 	.dword	_ZN34_INTERNAL_76686cb6_4_k_cu_f094b8c06thrust24THRUST_300001_SM_1000_NS12placeholders2_1E
	.align		8
        /*0110*/ 	.dword	_ZN34_INTERNAL_76686cb6_4_k_cu_f094b8c06thrust24THRUST_300001_SM_1000_NS12placeholders2_2E
	.align		8
        /*0118*/ 	.dword	_ZN34_INTERNAL_76686cb6_4_k_cu_f094b8c06thrust24THRUST_300001_SM_1000_NS12placeholders2_3E
	.align		8
        /*0120*/ 	.dword	_ZN34_INTERNAL_76686cb6_4_k_cu_f094b8c06thrust24THRUST_300001_SM_1000_NS12placeholders2_4E
	.align		8
        /*0128*/ 	.dword	_ZN34_INTERNAL_76686cb6_4_k_cu_f094b8c06thrust24THRUST_300001_SM_1000_NS12placeholders2_5E
	.align		8
        /*0130*/ 	.dword	_ZN34_INTERNAL_76686cb6_4_k_cu_f094b8c06thrust24THRUST_300001_SM_1000_NS12placeholders2_6E
	.align		8
        /*0138*/ 	.dword	_ZN34_INTERNAL_76686cb6_4_k_cu_f094b8c06thrust24THRUST_300001_SM_1000_NS12placeholders2_7E
	.align		8
        /*0140*/ 	.dword	_ZN34_INTERNAL_76686cb6_4_k_cu_f094b8c06thrust24THRUST_300001_SM_1000_NS12placeholders2_8E
	.align		8
        /*0148*/ 	.dword	_ZN34_INTERNAL_76686cb6_4_k_cu_f094b8c06thrust24THRUST_300001_SM_1000_NS12placeholders2_9E
	.align		8
        /*0150*/ 	.dword	_ZN34_INTERNAL_76686cb6_4_k_cu_f094b8c06thrust24THRUST_300001_SM_1000_NS12placeholders3_10E
	.align		8
        /*0158*/ 	.dword	_ZN34_INTERNAL_76686cb6_4_k_cu_f094b8c06thrust24THRUST_300001_SM_1000_NS3seqE
	.align		8
        /*0160*/ 	.dword	_ZN34_INTERNAL_76686cb6_4_k_cu_f094b8c06thrust24THRUST_300001_SM_1000_NS6deviceE


//--------------------- .text._ZN3cub18CUB_300001_SM_10006detail11EmptyKernelIvEEvv --------------------------
	.section	.text._ZN3cub18CUB_300001_SM_10006detail11EmptyKernelIvEEvv,"ax",@progbits
	.align	128
        .global         _ZN3cub18CUB_300001_SM_10006detail11EmptyKernelIvEEvv
        .type           _ZN3cub18CUB_300001_SM_10006detail11EmptyKernelIvEEvv,@function
        .size           _ZN3cub18CUB_300001_SM_10006detail11EmptyKernelIvEEvv,(.L_x_57 - _ZN3cub18CUB_300001_SM_10006detail11EmptyKernelIvEEvv)
        .other          _ZN3cub18CUB_300001_SM_10006detail11EmptyKernelIvEEvv,@"STO_CUDA_ENTRY STV_DEFAULT"
_ZN3cub18CUB_300001_SM_10006detail11EmptyKernelIvEEvv:
.text._ZN3cub18CUB_300001_SM_10006detail11EmptyKernelIvEEvv:
[----:B------:R-:W-:Y:S01]  /*0000*/  LDC R1, c[0x0][0x37c] ;  /* 0x0000df00ff017b82 */ /* 0x000fe20000000800 */
[----:B------:R-:W-:Y:S05]  /*0010*/  EXIT ;  /* 0x000000000000794d */ /* 0x000fea0003800000 */
.L_x_0:
[----:B------:R-:W-:-:S00]  /*0020*/  BRA `(.L_x_0) ;  /* 0xfffffffc00fc7947 */ /* 0x000fc0000383ffff */
[----:B------:R-:W-:-:S00]  /*0030*/  NOP ;  /* 0x0000000000007918 */ /* 0x000fc00000000000 */
        /* <DEDUP_REMOVED lines=12> */
.L_x_57:


//--------------------- .text._Z19filterAndSortKernelPaPiS0_ii --------------------------
	.section	.text._Z19filterAndSortKernelPaPiS0_ii,"ax",@progbits
	.align	128
        .global         _Z19filterAndSortKernelPaPiS0_ii
        .type           _Z19filterAndSortKernelPaPiS0_ii,@function
        .size           _Z19filterAndSortKernelPaPiS0_ii,(.L_x_58 - _Z19filterAndSortKernelPaPiS0_ii)
        .other          _Z19filterAndSortKernelPaPiS0_ii,@"STO_CUDA_ENTRY STV_DEFAULT"
_Z19filterAndSortKernelPaPiS0_ii:
.text._Z19filterAndSortKernelPaPiS0_ii:
[----:B------:R-:W-:Y:S01]  /*0000*/  LDC R1, c[0x0][0x37c] ;  /* 0x0000df00ff017b82 */ /* 0x000fe20000000800 */
[----:B------:R-:W0:Y:S07]  /*0010*/  S2R R0, SR_TID.X ;  /* 0x0000000000007919 */ /* 0x000e2e0000002100 */
[----:B------:R-:W0:Y:S01]  /*0020*/  S2UR UR4, SR_CTAID.X ;  /* 0x00000000000479c3 */ /* 0x000e220000002500 */
[----:B------:R-:W1:Y:S07]  /*0030*/  LDCU UR5, c[0x0][0x398] ;  /* 0x00007300ff0577ac */ /* 0x000e6e0008000800 */
[----:B------:R-:W0:Y:S02]  /*0040*/  LDC R7, c[0x0][0x360] ;  /* 0x0000d800ff077b82 */ /* 0x000e240000000800 */
[----:B0-----:R-:W-:-:S05]  /*0050*/  IMAD R7, R7, UR4, R0 ;  /* 0x0000000407077c24 */ /* 0x001fca000f8e0200 */
[----:B-1----:R-:W-:-:S13]  /*0060*/  ISETP.GE.AND P0, PT, R7, UR5, PT ;  /* 0x0000000507007c0c */ /* 0x002fda000bf06270 */
[----:B------:R-:W-:Y:S05]  /*0070*/  @P0 EXIT ;  /* 0x000000000000094d */ /* 0x000fea0003800000 */
[----:B------:R-:W0:Y:S01]  /*0080*/  LDC.64 R4, c[0x0][0x390] ;  /* 0x0000e400ff047b82 */ /* 0x000e220000000a00 */
[----:B------:R-:W1:Y:S01]  /*0090*/  LDCU.64 UR4, c[0x0][0x358] ;  /* 0x00006b00ff0477ac */ /* 0x000e620008000a00 */
[----:B------:R-:W2:Y:S06]  /*00a0*/  LDCU.64 UR8, c[0x0][0x380] ;  /* 0x00007000ff0877ac */ /* 0x000eac0008000a00 */
[----:B------:R-:W3:Y:S01]  /*00b0*/  LDC.64 R2, c[0x0][0x388] ;  /* 0x0000e200ff027b82 */ /* 0x000ee20000000a00 */
[----:B------:R-:W4:Y:S01]  /*00c0*/  LDCU.64 UR6, c[0x0][0x380] ;  /* 0x00007000ff0677ac */ /* 0x000f220008000a00 */
[----:B0-----:R-:W-:-:S05]  /*00d0*/  IMAD.WIDE R4, R7, 0x4, R4 ;  /* 0x0000000407047825 */ /* 0x001fca00078e0204 */
[----:B-1----:R-:W2:Y:S01]  /*00e0*/  LDG.E R6, desc[UR4][R4.64] ;  /* 0x0000000404067981 */ /* 0x002ea2000c1e1900 */
[----:B---3--:R-:W-:-:S06]  /*00f0*/  IMAD.WIDE R2, R7, 0x4, R2 ;  /* 0x0000000407027825 */ /* 0x008fcc00078e0202 */
[----:B------:R0:W5:Y:S01]  /*0100*/  LDG.E R3, desc[UR4][R2.64] ;  /* 0x0000000402037981 */ /* 0x000162000c1e1900 */
[----:B------:R-:W-:Y:S01]  /*0110*/  BSSY.RECONVERGENT B0, `(.L_x_1) ;  /* 0x0000042000007945 */ /* 0x000fe20003800200 */
[----:B------:R-:W-:Y:S01]  /*0120*/  IMAD.MOV.U32 R0, RZ, RZ, RZ ;  /* 0x000000ffff007224 */ /* 0x000fe200078e00ff */
[----:B--2---:R-:W-:-:S13]  /*0130*/  ISETP.GE.AND P0, PT, R6, 0x1, PT ;  /* 0x000000010600780c */ /* 0x004fda0003f06270 */
[----:B0---4-:R-:W-:Y:S05]  /*0140*/  @!P0 BRA `(.L_x_2) ;  /* 0x0000000000f88947 */ /* 0x011fea0003800000 */
[C---:B------:R-:W-:Y:S01]  /*0150*/  ISETP.GE.U32.AND P1, PT, R6.reuse, 0x4, PT ;  /* 0x000000040600780c */ /* 0x040fe20003f26070 */
[----:B------:R-:W-:Y:S01]  /*0160*/  BSSY.RECONVERGENT B1, `(.L_x_3) ;  /* 0x000002c000017945 */ /* 0x000fe20003800200 */
[----:B------:R-:W-:Y:S01]  /*0170*/  LOP3.LUT R2, R6, 0x3, RZ, 0xc0, !PT ;  /* 0x0000000306027812 */ /* 0x000fe200078ec0ff */
[----:B------:R-:W-:Y:S02]  /*0180*/  IMAD.MOV.U32 R12, RZ, RZ, RZ ;  /* 0x000000ffff0c7224 */ /* 0x000fe400078e00ff */
[----:B------:R-:W-:Y:S01]  /*0190*/  IMAD.MOV.U32 R0, RZ, RZ, RZ ;  /* 0x000000ffff007224 */ /* 0x000fe200078e00ff */
[----:B------:R-:W-:-:S07]  /*01a0*/  ISETP.NE.AND P0, PT, R2, RZ, PT ;  /* 0x000000ff0200720c */ /* 0x000fce0003f05270 */
[----:B------:R-:W-:Y:S06]  /*01b0*/  @!P1 BRA `(.L_x_4) ;  /* 0x0000000000989947 */ /* 0x000fec0003800000 */
[----:B------:R-:W-:Y:S01]  /*01c0*/  LOP3.LUT R12, R6, 0x7ffffffc, RZ, 0xc0, !PT ;  /* 0x7ffffffc060c7812 */ /* 0x000fe200078ec0ff */
[----:B------:R-:W-:Y:S02]  /*01d0*/  IMAD.MOV.U32 R0, RZ, RZ, RZ ;  /* 0x000000ffff007224 */ /* 0x000fe400078e00ff */
[----:B-----5:R-:W-:Y:S02]  /*01e0*/  IMAD.MOV.U32 R14, RZ, RZ, R3 ;  /* 0x000000ffff0e7224 */ /* 0x020fe400078e0003 */
[----:B------:R-:W-:-:S07]  /*01f0*/  IMAD.MOV R13, RZ, RZ, -R12 ;  /* 0x000000ffff0d7224 */ /* 0x000fce00078e0a0c */
.L_x_5:
[----:B------:R-:W-:-:S04]  /*0200*/  IADD3.X R6, P1, PT, R14, UR6, RZ, PT, !PT ;  /* 0x000000060e067c10 */ /* 0x000fc8000bf3e4ff */
[----:B------:R-:W-:-:S05]  /*0210*/  LEA.HI.X.SX32 R7, R14, UR7, 0x1, P1 ;  /* 0x000000070e077c11 */ /* 0x000fca00088f0eff */
[----:B0-----:R-:W2:Y:S02]  /*0220*/  LDG.E.S8 R15, desc[UR4][R6.64+-0x1] ;  /* 0xffffff04060f7981 */ /* 0x001ea4000c1e1300 */
[----:B--2---:R-:W-:-:S13]  /*0230*/  ISETP.GE.AND P2, PT, R15, RZ, PT ;  /* 0x000000ff0f00720c */ /* 0x004fda0003f46270 */
[----:B------:R-:W-:-:S05]  /*0240*/  @P2 IMAD.IADD R9, R3, 0x1, R0 ;  /* 0x0000000103092824 */ /* 0x000fca00078e0200 */
[----:B------:R-:W-:-:S04]  /*0250*/  @P2 IADD3 R8, P1, PT, R9, UR6, RZ ;  /* 0x0000000609082c10 */ /* 0x000fc8000ff3e0ff */
[----:B------:R-:W-:-:S05]  /*0260*/  @P2 LEA.HI.X.SX32 R9, R9, UR7, 0x1, P1 ;  /* 0x0000000709092c11 */ /* 0x000fca00088f0eff */
[----:B------:R0:W-:Y:S04]  /*0270*/  @P2 STG.E.U8 desc[UR4][R8.64], R15 ;  /* 0x0000000f08002986 */ /* 0x0001e8000c101104 */
[----:B------:R-:W2:Y:S01]  /*0280*/  LDG.E.S8 R17, desc[UR4][R6.64] ;  /* 0x0000000406117981 */ /* 0x000ea2000c1e1300 */
[----:B------:R-:W-:Y:S01]  /*0290*/  @P2 VIADD R0, R0, 0x1 ;  /* 0x0000000100002836 */ /* 0x000fe20000000000 */
        /* <DEDUP_REMOVED lines=8> */
[----:B0-----:R-:W-:-:S05]  /*0320*/  @P2 IMAD.IADD R9, R3, 0x1, R0 ;  /* 0x0000000103092824 */ /* 0x001fca00078e0200 */
[----:B------:R-:W-:-:S04]  /*0330*/  @P2 IADD3 R8, P1, PT, R9, UR6, RZ ;  /* 0x0000000609082c10 */ /* 0x000fc8000ff3e0ff */
[----:B------:R-:W-:-:S05]  /*0340*/  @P2 LEA.HI.X.SX32 R9, R9, UR7, 0x1, P1 ;  /* 0x0000000709092c11 */ /* 0x000fca00088f0eff */
[----:B------:R0:W-:Y:S04]  /*0350*/  @P2 STG.E.U8 desc[UR4][R8.64], R19 ;  /* 0x0000001308002986 */ /* 0x0001e8000c101104 */
[----:B------:R-:W2:Y:S01]  /*0360*/  LDG.E.S8 R15, desc[UR4][R6.64+0x2] ;  /* 0x00000204060f7981 */ /* 0x000ea2000c1e1300 */
[----:B------:R-:W-:Y:S02]  /*0370*/  @P2 VIADD R0, R0, 0x1 ;  /* 0x0000000100002836 */ /* 0x000fe40000000000 */
[----:B------:R-:W-:Y:S02]  /*0380*/  VIADD R13, R13, 0x4 ;  /* 0x000000040d0d7836 */ /* 0x000fe40000000000 */
[----:B------:R-:W-:Y:S01]  /*0390*/  VIADD R14, R14, 0x4 ;  /* 0x000000040e0e7836 */ /* 0x000fe20000000000 */
[----:B--2---:R-:W-:-:S13]  /*03a0*/  ISETP.GE.AND P1, PT, R15, RZ, PT ;  /* 0x000000ff0f00720c */ /* 0x004fda0003f26270 */
[----:B-1----:R-:W-:Y:S02]  /*03b0*/  @P1 IMAD.IADD R11, R3, 0x1, R0 ;  /* 0x00000001030b1824 */ /* 0x002fe400078e0200 */
[----:B------:R-:W-:-:S03]  /*03c0*/  @P1 VIADD R0, R0, 0x1 ;  /* 0x0000000100001836 */ /* 0x000fc60000000000 */
[----:B------:R-:W-:-:S04]  /*03d0*/  @P1 IADD3 R10, P2, PT, R11, UR6, RZ ;  /* 0x000000060b0a1c10 */ /* 0x000fc8000ff5e0ff */
[----:B------:R-:W-:Y:S02]  /*03e0*/  @P1 LEA.HI.X.SX32 R11, R11, UR7, 0x1, P2 ;  /* 0x000000070b0b1c11 */ /* 0x000fe400090f0eff */
[----:B------:R-:W-:-:S03]  /*03f0*/  ISETP.NE.AND P2, PT, R13, RZ, PT ;  /* 0x000000ff0d00720c */ /* 0x000fc60003f45270 */
[----:B------:R0:W-:Y:S10]  /*0400*/  @P1 STG.E.U8 desc[UR4][R10.64], R15 ;  /* 0x0000000f0a001986 */ /* 0x0001f4000c101104 */
[----:B------:R-:W-:Y:S05]  /*0410*/  @P2 BRA `(.L_x_5) ;  /* 0xfffffffc00782947 */ /* 0x000fea000383ffff */
.L_x_4:
[----:B------:R-:W-:Y:S05]  /*0420*/  BSYNC.RECONVERGENT B1 ;  /* 0x0000000000017941 */ /* 0x000fea0003800200 */
.L_x_3:
[----:B------:R-:W-:Y:S05]  /*0430*/  @!P0 BRA `(.L_x_2) ;  /* 0x00000000003c8947 */ /* 0x000fea0003800000 */
[----:B-----5:R-:W-:Y:S02]  /*0440*/  IMAD.IADD R12, R3, 0x1, R12 ;  /* 0x00000001030c7824 */ /* 0x020fe400078e020c */
[----:B------:R-:W-:-:S07]  /*0450*/  IMAD.MOV R2, RZ, RZ, -R2 ;  /* 0x000000ffff027224 */ /* 0x000fce00078e0a02 */
.L_x_6:
[----:B------:R-:W-:-:S04]  /*0460*/  IADD3 R6, P0, PT, R12, UR8, RZ ;  /* 0x000000080c067c10 */ /* 0x000fc8000ff1e0ff */
[----:B-1----:R-:W-:-:S06]  /*0470*/  LEA.HI.X.SX32 R7, R12, UR9, 0x1, P0 ;  /* 0x000000090c077c11 */ /* 0x002fcc00080f0eff */
[----:B------:R-:W2:Y:S01]  /*0480*/  LDG.E.S8 R7, desc[UR4][R6.64] ;  /* 0x0000000406077981 */ /* 0x000ea2000c1e1300 */
[----:B------:R-:W-:Y:S02]  /*0490*/  VIADD R2, R2, 0x1 ;  /* 0x0000000102027836 */ /* 0x000fe40000000000 */
[----:B------:R-:W-:Y:S01]  /*04a0*/  VIADD R12, R12, 0x1 ;  /* 0x000000010c0c7836 */ /* 0x000fe20000000000 */
[----:B--2---:R-:W-:-:S13]  /*04b0*/  ISETP.GE.AND P0, PT, R7, RZ, PT ;  /* 0x000000ff0700720c */ /* 0x004fda0003f06270 */
[----:B0-----:R-:W-:Y:S02]  /*04c0*/  @P0 IMAD.IADD R9, R3, 0x1, R0 ;  /* 0x0000000103090824 */ /* 0x001fe400078e0200 */
[----:B------:R-:W-:-:S03]  /*04d0*/  @P0 VIADD R0, R0, 0x1 ;  /* 0x0000000100000836 */ /* 0x000fc60000000000 */
[----:B------:R-:W-:-:S04]  /*04e0*/  @P0 IADD3 R8, P1, PT, R9, UR8, RZ ;  /* 0x0000000809080c10 */ /* 0x000fc8000ff3e0ff */
[----:B------:R-:W-:Y:S02]  /*04f0*/  @P0 LEA.HI.X.SX32 R9, R9, UR9, 0x1, P1 ;  /* 0x0000000909090c11 */ /* 0x000fe400088f0eff */
[----:B------:R-:W-:-:S03]  /*0500*/  ISETP.NE.AND P1, PT, R2, RZ, PT ;  /* 0x000000ff0200720c */ /* 0x000fc60003f25270 */
[----:B------:R1:W-:Y:S10]  /*0510*/  @P0 STG.E.U8 desc[UR4][R8.64], R7 ;  /* 0x0000000708000986 */ /* 0x0003f4000c101104 */
[----:B------:R-:W-:Y:S05]  /*0520*/  @P1 BRA `(.L_x_6) ;  /* 0xfffffffc00cc1947 */ /* 0x000fea000383ffff */
.L_x_2:
[----:B------:R-:W-:Y:S05]  /*0530*/  BSYNC.RECONVERGENT B0 ;  /* 0x0000000000007941 */ /* 0x000fea0003800200 */
.L_x_1:
[----:B------:R-:W-:Y:S01]  /*0540*/  ISETP.GE.AND P0, PT, R0, 0x2, PT ;  /* 0x000000020000780c */ /* 0x000fe20003f06270 */
[----:B------:R2:W-:-:S12]  /*0550*/  STG.E desc[UR4][R4.64], R0 ;  /* 0x0000000004007986 */ /* 0x0005d8000c101904 */
[----:B--2---:R-:W-:Y:S05]  /*0560*/  @!P0 EXIT ;  /* 0x000000000000894d */ /* 0x004fea0003800000 */
[----:B0----5:R-:W-:Y:S01]  /*0570*/  SHF.R.S32.HI R10, RZ, 0x1f, R3 ;  /* 0x0000001fff0a7819 */ /* 0x021fe20000011403 */
[----:B------:R-:W-:-:S07]  /*0580*/  IMAD.MOV.U32 R2, RZ, RZ, 0x1 ;  /* 0x00000001ff027424 */ /* 0x000fce00078e00ff */
.L_x_10:
[----:B0-----:R-:W0:Y:S01]  /*0590*/  LDCU.64 UR6, c[0x0][0x380] ;  /* 0x00007000ff0677ac */ /* 0x001e220008000a00 */
[----:B------:R-:W-:-:S05]  /*05a0*/  IMAD.IADD R4, R3, 0x1, R2 ;  /* 0x0000000103047824 */ /* 0x000fca00078e0202 */
[----:B0-2---:R-:W-:-:S04]  /*05b0*/  IADD3 R6, P0, PT, R4, UR6, RZ ;  /* 0x0000000604067c10 */ /* 0x005fc8000ff1e0ff */
[----:B-1----:R-:W-:Y:S02]  /*05c0*/  LEA.HI.X.SX32 R7, R4, UR7, 0x1, P0 ;  /* 0x0000000704077c11 */ /* 0x002fe400080f0eff */
[----:B------:R-:W0:Y:S03]  /*05d0*/  LDC.64 R4, c[0x0][0x380] ;  /* 0x0000e000ff047b82 */ /* 0x000e260000000a00 */
[----:B------:R1:W5:Y:S01]  /*05e0*/  LDG.E.S8 R9, desc[UR4][R6.64] ;  /* 0x0000000406097981 */ /* 0x000362000c1e1300 */
[----:B------:R-:W-:Y:S01]  /*05f0*/  IMAD.MOV.U32 R8, RZ, RZ, R2 ;  /* 0x000000ffff087224 */ /* 0x000fe200078e0002 */
[----:B------:R-:W-:Y:S01]  /*0600*/  BSSY.RECONVERGENT B0, `(.L_x_7) ;  /* 0x0000011000007945 */ /* 0x000fe20003800200 */
[----:B------:R-:W-:-:S05]  /*0610*/  VIADD R2, R2, 0x1 ;  /* 0x0000000102027836 */ /* 0x000fca0000000000 */
[----:B------:R-:W-:-:S13]  /*0620*/  ISETP.NE.AND P0, PT, R2, R0, PT ;  /* 0x000000000200720c */ /* 0x000fda0003f05270 */
.L_x_9:
[----:B-12---:R-:W-:Y:S02]  /*0630*/  SHF.R.S32.HI R7, RZ, 0x1f, R8 ;  /* 0x0000001fff077819 */ /* 0x006fe40000011408 */
[----:B0-----:R-:W-:-:S04]  /*0640*/  IADD3 R6, P1, P2, R8, R4, R3 ;  /* 0x0000000408067210 */ /* 0x001fc80007a3e003 */
[----:B------:R-:W-:-:S05]  /*0650*/  IADD3.X R7, PT, PT, R7, R5, R10, P1, P2 ;  /* 0x0000000507077210 */ /* 0x000fca0000fe440a */
[----:B------:R-:W2:Y:S02]  /*0660*/  LDG.E.S8 R11, desc[UR4][R6.64+-0x1] ;  /* 0xffffff04060b7981 */ /* 0x000ea4000c1e1300 */
[----:B--2--5:R-:W-:-:S13]  /*0670*/  ISETP.GT.AND P1, PT, R11, R9, PT ;  /* 0x000000090b00720c */ /* 0x024fda0003f24270 */
[----:B------:R-:W-:Y:S05]  /*0680*/  @!P1 BRA `(.L_x_8) ;  /* 0x0000000000209947 */ /* 0x000fea0003800000 */
[----:B------:R-:W-:-:S05]  /*0690*/  IMAD.IADD R7, R3, 0x1, R8 ;  /* 0x0000000103077824 */ /* 0x000fca00078e0208 */
[----:B------:R-:W-:-:S04]  /*06a0*/  IADD3 R6, P1, PT, R7, R4, RZ ;  /* 0x0000000407067210 */ /* 0x000fc80007f3e0ff */
[----:B------:R-:W-:Y:S02]  /*06b0*/  LEA.HI.X.SX32 R7, R7, R5, 0x1, P1 ;  /* 0x0000000507077211 */ /* 0x000fe400008f0eff */
[C---:B------:R-:W-:Y:S01]  /*06c0*/  ISETP.GT.AND P1, PT, R8.reuse, 0x1, PT ;  /* 0x000000010800780c */ /* 0x040fe20003f24270 */
[----:B------:R-:W-:Y:S02]  /*06d0*/  VIADD R8, R8, 0xffffffff ;  /* 0xffffffff08087836 */ /* 0x000fe40000000000 */
[----:B------:R2:W-:Y:S10]  /*06e0*/  STG.E.U8 desc[UR4][R6.64], R11 ;  /* 0x0000000b06007986 */ /* 0x0005f4000c101104 */
[----:B------:R-:W-:Y:S05]  /*06f0*/  @P1 BRA `(.L_x_9) ;  /* 0xfffffffc00cc1947 */ /* 0x000fea000383ffff */
[----:B------:R-:W-:-:S07]  /*0700*/  IMAD.MOV.U32 R8, RZ, RZ, RZ ;  /* 0x000000ffff087224 */ /* 0x000fce00078e00ff */
.L_x_8:
[----:B------:R-:W-:Y:S05]  /*0710*/  BSYNC.RECONVERGENT B0 ;  /* 0x0000000000007941 */ /* 0x000fea0003800200 */
.L_x_7:
[----:B------:R-:W-:-:S05]  /*0720*/  IMAD.IADD R8, R3, 0x1, R8 ;  /* 0x0000000103087824 */ /* 0x000fca00078e0208 */
[----:B------:R-:W-:-:S04]  /*0730*/  IADD3 R4, P1, PT, R8, R4, RZ ;  /* 0x0000000408047210 */ /* 0x000fc80007f3e0ff */
[----:B------:R-:W-:-:S05]  /*0740*/  LEA.HI.X.SX32 R5, R8, R5, 0x1, P1 ;  /* 0x0000000508057211 */ /* 0x000fca00008f0eff */
[----:B------:R0:W-:Y:S01]  /*0750*/  STG.E.U8 desc[UR4][R4.64], R9 ;  /* 0x0000000904007986 */ /* 0x0001e2000c101104 */
[----:B------:R-:W-:Y:S05]  /*0760*/  @P0 BRA `(.L_x_10) ;  /* 0xfffffffc00880947 */ /* 0x000fea000383ffff */
[----:B------:R-:W-:Y:S05]  /*0770*/  EXIT ;  /* 0x000000000000794d */ /* 0x000fea0003800000 */
.L_x_11:
        /* <DEDUP_REMOVED lines=16> */
.L_x_58:


//--------------------- .text._Z28processAllCombinationsKernelPaPiS0_iS_S0_S0_iiiS0_S0_S0_ii --------------------------
	.section	.text._Z28processAllCombinationsKernelPaPiS0_iS_S0_S0_iiiS0_S0_S0_ii,"ax",@progbits
	.align	128
        .global         _Z28processAllCombinationsKernelPaPiS0_iS_S0_S0_iiiS0_S0_S0_ii
        .type           _Z28processAllCombinationsKernelPaPiS0_iS_S0_S0_iiiS0_S0_S0_ii,@function
        .size           _Z28processAllCombinationsKernelPaPiS0_iS_S0_S0_iiiS0_S0_S0_ii,(.L_x_59 - _Z28processAllCombinationsKernelPaPiS0_iS_S0_S0_iiiS0_S0_S0_ii)
        .other          _Z28processAllCombinationsKernelPaPiS0_iS_S0_S0_iiiS0_S0_S0_ii,@"STO_CUDA_ENTRY STV_DEFAULT"
_Z28processAllCombinationsKernelPaPiS0_iS_S0_S0_iiiS0_S0_S0_ii:
.text._Z28processAllCombinationsKernelPaPiS0_iS_S0_S0_iiiS0_S0_S0_ii:
[----:B------:R-:W0:Y:S08]  /*0000*/  LDC R1, c[0x0][0x37c] ;  /* 0x0000df00ff017b82 */ /* 0x000e300000000800 */
[----:B------:R-:W1:Y:S01]  /*0010*/  LDC R0, c[0x0][0x3e4] ;  /* 0x0000f900ff007b82 */ /* 0x000e620000000800 */
[----:B0-----:R-:W-:Y:S01]  /*0020*/  VIADD R1, R1, 0xfffffc00 ;  /* 0xfffffc0001017836 */ /* 0x001fe20000000000 */
[----:B-1----:R-:W-:-:S13]  /*0030*/  ISETP.GE.AND P0, PT, R0, 0x1, PT ;  /* 0x000000010000780c */ /* 0x002fda0003f06270 */
[----:B------:R-:W-:Y:S05]  /*0040*/  @!P0 EXIT ;  /* 0x000000000000894d */ /* 0x000fea0003800000 */
[----:B------:R-:W0:Y:S01]  /*0050*/  S2R R0, SR_TID.X ;  /* 0x0000000000007919 */ /* 0x000e220000002100 */
[----:B------:R-:W0:Y:S01]  /*0060*/  LDCU UR6, c[0x0][0x360] ;  /* 0x00006c00ff0677ac */ /* 0x000e220008000800 */
[----:B------:R-:W0:Y:S01]  /*0070*/  S2R R3, SR_CTAID.X ;  /* 0x0000000000037919 */ /* 0x000e220000002500 */
[----:B------:R-:W1:Y:S01]  /*0080*/  LDCU UR5, c[0x0][0x3b8] ;  /* 0x00007700ff0577ac */ /* 0x000e620008000800 */
[----:B------:R-:W1:Y:S01]  /*0090*/  LDCU UR4, c[0x0][0x398] ;  /* 0x00007300ff0477ac */ /* 0x000e620008000800 */
[----:B------:R-:W2:Y:S01]  /*00a0*/  LDCU.64 UR8, c[0x0][0x358] ;  /* 0x00006b00ff0877ac */ /* 0x000ea20008000a00 */
[----:B-1----:R-:W-:-:S03]  /*00b0*/  UIMAD UR5, UR5, UR4, URZ ;  /* 0x00000004050572a4 */ /* 0x002fc6000f8e02ff */
[----:B------:R-:W-:Y:S01]  /*00c0*/  UMOV UR4, URZ ;  /* 0x000000ff00047c82 */ /* 0x000fe20008000000 */
[----:B0-2---:R-:W-:-:S08]  /*00d0*/  IMAD R0, R3, UR6, R0 ;  /* 0x0000000603007c24 */ /* 0x005fd0000f8e0200 */
.L_x_37:
[----:B0-----:R-:W0:Y:S02]  /*00e0*/  LDC R3, c[0x0][0x3e4] ;  /* 0x0000f900ff037b82 */ /* 0x001e240000000800 */
[----:B0-----:R-:W-:Y:S01]  /*00f0*/  IMAD R2, R0, R3, UR4 ;  /* 0x0000000400027e24 */ /* 0x001fe2000f8e0203 */
[----:B------:R-:W-:-:S04]  /*0100*/  UIADD3 UR4, UPT, UPT, UR4, 0x1, URZ ;  /* 0x0000000104047890 */ /* 0x000fc8000fffe0ff */
[----:B------:R-:W-:Y:S02]  /*0110*/  ISETP.GE.AND P0, PT, R2, UR5, PT ;  /* 0x0000000502007c0c */ /* 0x000fe4000bf06270 */
[----:B------:R-:W-:-:S11]  /*0120*/  ISETP.NE.AND P1, PT, R3, UR4, PT ;  /* 0x0000000403007c0c */ /* 0x000fd6000bf25270 */
[----:B-1234-:R-:W-:Y:S05]  /*0130*/  @P0 EXIT ;  /* 0x000000000000094d */ /* 0x01efea0003800000 */
[----:B------:R-:W0:Y:S08]  /*0140*/  LDC R3, c[0x0][0x3b8] ;  /* 0x0000ee00ff037b82 */ /* 0x000e300000000800 */
[----:B------:R-:W1:Y:S08]  /*0150*/  LDC.64 R10, c[0x0][0x390] ;  /* 0x0000e400ff0a7b82 */ /* 0x000e700000000a00 */
[----:B------:R-:W2:Y:S01]  /*0160*/  LDC.64 R12, c[0x0][0x3a8] ;  /* 0x0000ea00ff0c7b82 */ /* 0x000ea20000000a00 */
[----:B0-----:R-:W-:-:S07]  /*0170*/  IABS R7, R3 ;  /* 0x0000000300077213 */ /* 0x001fce0000000000 */
[----:B------:R-:W0:Y:S01]  /*0180*/  LDC.64 R14, c[0x0][0x3b0] ;  /* 0x0000ec00ff0e7b82 */ /* 0x000e220000000a00 */
[----:B------:R-:W3:Y:S08]  /*0190*/  I2F.RP R6, R7 ;  /* 0x0000000700067306 */ /* 0x000ef00000209400 */
[----:B---3--:R-:W3:Y:S02]  /*01a0*/  MUFU.RCP R6, R6 ;  /* 0x0000000600067308 */ /* 0x008ee40000001000 */
[----:B---3--:R-:W-:-:S06]  /*01b0*/  VIADD R4, R6, 0xffffffe ;  /* 0x0ffffffe06047836 */ /* 0x008fcc0000000000 */
[----:B------:R3:W4:Y:S02]  /*01c0*/  F2I.FTZ.U32.TRUNC.NTZ R5, R4 ;  /* 0x0000000400057305 */ /* 0x000724000021f000 */
[----:B---3--:R-:W-:Y:S01]  /*01d0*/  IMAD.MOV.U32 R4, RZ, RZ, RZ ;  /* 0x000000ffff047224 */ /* 0x008fe200078e00ff */
[----:B----4-:R-:W-:-:S05]  /*01e0*/  IADD3 R8, PT, PT, RZ, -R5, RZ ;  /* 0x80000005ff087210 */ /* 0x010fca0007ffe0ff */
[----:B------:R-:W-:Y:S01]  /*01f0*/  IMAD R9, R8, R7, RZ ;  /* 0x0000000708097224 */ /* 0x000fe200078e02ff */
[----:B------:R-:W-:-:S03]  /*0200*/  IABS R8, R2 ;  /* 0x0000000200087213 */ /* 0x000fc60000000000 */
[----:B------:R-:W-:Y:S01]  /*0210*/  IMAD.HI.U32 R5, R5, R9, R4 ;  /* 0x0000000905057227 */ /* 0x000fe200078e0004 */
[----:B------:R-:W-:-:S04]  /*0220*/  LOP3.LUT R4, R2, R3, RZ, 0x3c, !PT ;  /* 0x0000000302047212 */ /* 0x000fc800078e3cff */
[----:B------:R-:W-:Y:S01]  /*0230*/  ISETP.GE.AND P2, PT, R4, RZ, PT ;  /* 0x000000ff0400720c */ /* 0x000fe20003f46270 */
[----:B------:R-:W-:-:S04]  /*0240*/  IMAD.HI.U32 R5, R5, R8, RZ ;  /* 0x0000000805057227 */ /* 0x000fc800078e00ff */
[----:B------:R-:W-:-:S04]  /*0250*/  IMAD.MOV R6, RZ, RZ, -R5 ;  /* 0x000000ffff067224 */ /* 0x000fc800078e0a05 */
[C---:B------:R-:W-:Y:S02]  /*0260*/  IMAD R6, R7.reuse, R6, R8 ;  /* 0x0000000607067224 */ /* 0x040fe400078e0208 */
[----:B------:R-:W3:Y:S03]  /*0270*/  LDC.64 R8, c[0x0][0x388] ;  /* 0x0000e200ff087b82 */ /* 0x000ee60000000a00 */
[----:B------:R-:W-:-:S13]  /*0280*/  ISETP.GT.U32.AND P3, PT, R7, R6, PT ;  /* 0x000000060700720c */ /* 0x000fda0003f64070 */
[-C--:B------:R-:W-:Y:S01]  /*0290*/  @!P3 IADD3 R6, PT, PT, R6, -R7.reuse, RZ ;  /* 0x800000070606b210 */ /* 0x080fe20007ffe0ff */
[----:B------:R-:W-:Y:S01]  /*02a0*/  @!P3 VIADD R5, R5, 0x1 ;  /* 0x000000010505b836 */ /* 0x000fe20000000000 */
[----:B------:R-:W-:Y:S02]  /*02b0*/  ISETP.NE.AND P3, PT, R3, RZ, PT ;  /* 0x000000ff0300720c */ /* 0x000fe40003f65270 */
[----:B------:R-:W-:-:S13]  /*02c0*/  ISETP.GE.U32.AND P0, PT, R6, R7, PT ;  /* 0x000000070600720c */ /* 0x000fda0003f06070 */
[----:B------:R-:W-:-:S05]  /*02d0*/  @P0 VIADD R5, R5, 0x1 ;  /* 0x0000000105050836 */ /* 0x000fca0000000000 */
[----:B------:R-:W-:-:S05]  /*02e0*/  MOV R17, R5 ;  /* 0x0000000500117202 */ /* 0x000fca0000000f00 */
[----:B------:R-:W-:Y:S01]  /*02f0*/  @!P2 IMAD.MOV R17, RZ, RZ, -R17 ;  /* 0x000000ffff11a224 */ /* 0x000fe200078e0a11 */
[----:B------:R-:W-:-:S05]  /*0300*/  @!P3 LOP3.LUT R17, RZ, R3, RZ, 0x33, !PT ;  /* 0x00000003ff11b212 */ /* 0x000fca00078e33ff */
[----:B-1----:R-:W-:-:S04]  /*0310*/  IMAD.WIDE R10, R17, 0x4, R10 ;  /* 0x00000004110a7825 */ /* 0x002fc800078e020a */
[----:B------:R-:W-:Y:S01]  /*0320*/  IMAD.MOV R4, RZ, RZ, -R17 ;  /* 0x000000ffff047224 */ /* 0x000fe200078e0a11 */
[----:B------:R-:W4:Y:S03]  /*0330*/  LDG.E R5, desc[UR8][R10.64] ;  /* 0x000000080a057981 */ /* 0x000f26000c1e1900 */
[----:B------:R-:W-:-:S04]  /*0340*/  IMAD R3, R3, R4, R2 ;  /* 0x0000000403037224 */ /* 0x000fc800078e0202 */
[----:B--2---:R-:W-:-:S04]  /*0350*/  IMAD.WIDE R12, R3, 0x4, R12 ;  /* 0x00000004030c7825 */ /* 0x004fc800078e020c */
[----:B0-----:R-:W-:Y:S01]  /*0360*/  IMAD.WIDE R14, R3, 0x4, R14 ;  /* 0x00000004030e7825 */ /* 0x001fe200078e020e */
[----:B------:R0:W5:Y:S04]  /*0370*/  LDG.E R6, desc[UR8][R12.64] ;  /* 0x000000080c067981 */ /* 0x000168000c1e1900 */
[----:B------:R0:W5:Y:S01]  /*0380*/  LDG.E R7, desc[UR8][R14.64] ;  /* 0x000000080e077981 */ /* 0x000162000c1e1900 */
[----:B------:R-:W-:Y:S01]  /*0390*/  BSSY.RECONVERGENT B0, `(.L_x_12) ;  /* 0x0000020000007945 */ /* 0x000fe20003800200 */
[----:B------:R-:W-:Y:S02]  /*03a0*/  HFMA2 R4, -RZ, RZ, 0, 0 ;  /* 0x00000000ff047431 */ /* 0x000fe400000001ff */
[----:B---3--:R-:W-:Y:S01]  /*03b0*/  IMAD.WIDE R8, R17, 0x4, R8 ;  /* 0x0000000411087825 */ /* 0x008fe200078e0208 */
[----:B----4-:R-:W-:-:S13]  /*03c0*/  ISETP.GE.AND P0, PT, R5, 0x1, PT ;  /* 0x000000010500780c */ /* 0x010fda0003f06270 */
[----:B0-----:R-:W-:Y:S05]  /*03d0*/  @!P0 BRA `(.L_x_13) ;  /* 0x00000000006c8947 */ /* 0x001fea0003800000 */
[----:B------:R0:W5:Y:S01]  /*03e0*/  LDG.E R11, desc[UR8][R8.64] ;  /* 0x00000008080b7981 */ /* 0x000162000c1e1900 */
[----:B------:R-:W-:Y:S02]  /*03f0*/  IMAD.MOV.U32 R10, RZ, RZ, RZ ;  /* 0x000000ffff0a7224 */ /* 0x000fe400078e00ff */
[----:B------:R-:W-:-:S07]  /*0400*/  IMAD.MOV.U32 R4, RZ, RZ, RZ ;  /* 0x000000ffff047224 */ /* 0x000fce00078e00ff */
.L_x_18:
[----:B0-----:R-:W0:Y:S01]  /*0410*/  LDCU.64 UR6, c[0x0][0x380] ;  /* 0x00007000ff0677ac */ /* 0x001e220008000a00 */
[----:B-----5:R-:W-:-:S04]  /*0420*/  IADD3 R3, PT, PT, R11, R10, RZ ;  /* 0x0000000a0b037210 */ /* 0x020fc80007ffe0ff */
[----:B0-----:R-:W-:-:S04]  /*0430*/  IADD3 R8, P0, PT, R3, UR6, RZ ;  /* 0x0000000603087c10 */ /* 0x001fc8000ff1e0ff */
[----:B------:R-:W-:-:S06]  /*0440*/  LEA.HI.X.SX32 R9, R3, UR7, 0x1, P0 ;  /* 0x0000000703097c11 */ /* 0x000fcc00080f0eff */
[----:B------:R0:W5:Y:S01]  /*0450*/  LDG.E.S8 R9, desc[UR8][R8.64] ;  /* 0x0000000808097981 */ /* 0x000162000c1e1300 */
[----:B------:R-:W-:Y:S01]  /*0460*/  ISETP.GE.AND P2, PT, R4, 0x1, PT ;  /* 0x000000010400780c */ /* 0x000fe20003f46270 */
[----:B------:R-:W-:Y:S01]  /*0470*/  VIADD R10, R10, 0x1 ;  /* 0x000000010a0a7836 */ /* 0x000fe20000000000 */
[----:B------:R-:W-:Y:S04]  /*0480*/  BSSY.RECONVERGENT B1, `(.L_x_14) ;  /* 0x000000f000017945 */ /* 0x000fe80003800200 */
[----:B------:R-:W-:-:S07]  /*0490*/  ISETP.NE.AND P0, PT, R10, R5, PT ;  /* 0x000000050a00720c */ /* 0x000fce0003f05270 */
[----:B0-----:R-:W-:Y:S06]  /*04a0*/  @!P2 BRA `(.L_x_15) ;  /* 0x000000000024a947 */ /* 0x001fec0003800000 */
[----:B------:R-:W-:Y:S01]  /*04b0*/  IMAD.MOV R12, RZ, RZ, -R4 ;  /* 0x000000ffff0c7224 */ /* 0x000fe200078e0a04 */
[----:B------:R-:W-:-:S07]  /*04c0*/  MOV R3, R1 ;  /* 0x0000000100037202 */ /* 0x000fce0000000f00 */
.L_x_17:
[----:B------:R-:W2:Y:S02]  /*04d0*/  LDL R8, [R3] ;  /* 0x0000000003087983 */ /* 0x000ea40000100800 */
[----:B--2--5:R-:W-:-:S13]  /*04e0*/  ISETP.NE.AND P2, PT, R8, R9, PT ;  /* 0x000000090800720c */ /* 0x024fda0003f45270 */
[----:B------:R-:W-:Y:S05]  /*04f0*/  @!P2 BRA `(.L_x_16) ;  /* 0x00000000001ca947 */ /* 0x000fea0003800000 */
[----:B------:R-:W-:Y:S02]  /*0500*/  VIADD R12, R12, 0x1 ;  /* 0x000000010c0c7836 */ /* 0x000fe40000000000 */
[----:B------:R-:W-:-:S03]  /*0510*/  VIADD R3, R3, 0x4 ;  /* 0x0000000403037836 */ /* 0x000fc60000000000 */
[----:B------:R-:W-:-:S13]  /*0520*/  ISETP.NE.AND P2, PT, R12, RZ, PT ;  /* 0x000000ff0c00720c */ /* 0x000fda0003f45270 */
[----:B------:R-:W-:Y:S05]  /*0530*/  @P2 BRA `(.L_x_17) ;  /* 0xfffffffc00e42947 */ /* 0x000fea000383ffff */
.L_x_15:
[C---:B------:R-:W-:Y:S01]  /*0540*/  LEA R3, R4.reuse, R1, 0x2 ;  /* 0x0000000104037211 */ /* 0x040fe200078e10ff */
[----:B------:R-:W-:-:S04]  /*0550*/  VIADD R4, R4, 0x1 ;  /* 0x0000000104047836 */ /* 0x000fc80000000000 */
[----:B-----5:R0:W-:Y:S03]  /*0560*/  STL [R3], R9 ;  /* 0x0000000903007387 */ /* 0x0201e60000100800 */
.L_x_16:
[----:B------:R-:W-:Y:S05]  /*0570*/  BSYNC.RECONVERGENT B1 ;  /* 0x0000000000017941 */ /* 0x000fea0003800200 */
.L_x_14:
[----:B------:R-:W-:Y:S05]  /*0580*/  @P0 BRA `(.L_x_18) ;  /* 0xfffffffc00a00947 */ /* 0x000fea000383ffff */
.L_x_13:
[----:B------:R-:W-:Y:S05]  /*0590*/  BSYNC.RECONVERGENT B0 ;  /* 0x0000000000007941 */ /* 0x000fea0003800200 */
.L_x_12:
[----:B-----5:R-:W-:Y:S01]  /*05a0*/  ISETP.GE.AND P0, PT, R7, 0x1, PT ;  /* 0x000000010700780c */ /* 0x020fe20003f06270 */
[----:B------:R-:W-:-:S12]  /*05b0*/  BSSY.RECONVERGENT B0, `(.L_x_19) ;  /* 0x000001a000007945 */ /* 0x000fd80003800200 */
[----:B------:R-:W-:Y:S05]  /*05c0*/  @!P0 BRA `(.L_x_20) ;  /* 0x0000000000608947 */ /* 0x000fea0003800000 */
[----:B0-----:R-:W-:-:S07]  /*05d0*/  IMAD.MOV.U32 R3, RZ, RZ, RZ ;  /* 0x000000ffff037224 */ /* 0x001fce00078e00ff */
.L_x_25:
[----:B0-----:R-:W0:Y:S01]  /*05e0*/  LDCU.64 UR6, c[0x0][0x3a0] ;  /* 0x00007400ff0677ac */ /* 0x001e220008000a00 */
[----:B------:R-:W-:-:S04]  /*05f0*/  IADD3 R5, PT, PT, R6, R3, RZ ;  /* 0x0000000306057210 */ /* 0x000fc80007ffe0ff */
        /* <DEDUP_REMOVED lines=8> */
[----:B------:R-:W-:-:S07]  /*0680*/  IMAD.MOV.U32 R5, RZ, RZ, RZ ;  /* 0x000000ffff057224 */ /* 0x000fce00078e00ff */
.L_x_24:
[----:B------:R-:W-:-:S06]  /*0690*/  LEA R8, R5, R1, 0x2 ;  /* 0x0000000105087211 */ /* 0x000fcc00078e10ff */
[----:B------:R-:W2:Y:S02]  /*06a0*/  LDL R8, [R8] ;  /* 0x0000000008087983 */ /* 0x000ea40000100800 */
[----:B--2--5:R-:W-:-:S13]  /*06b0*/  ISETP.NE.AND P2, PT, R8, R9, PT ;  /* 0x000000090800720c */ /* 0x024fda0003f45270 */
[----:B------:R-:W-:Y:S05]  /*06c0*/  @!P2 BRA `(.L_x_23) ;  /* 0x000000000018a947 */ /* 0x000fea0003800000 */
[----:B------:R-:W-:-:S05]  /*06d0*/  VIADD R5, R5, 0x1 ;  /* 0x0000000105057836 */ /* 0x000fca0000000000 */
[----:B------:R-:W-:-:S13]  /*06e0*/  ISETP.NE.AND P2, PT, R5, R4, PT ;  /* 0x000000040500720c */ /* 0x000fda0003f45270 */
[----:B------:R-:W-:Y:S05]  /*06f0*/  @P2 BRA `(.L_x_24) ;  /* 0xfffffffc00e42947 */ /* 0x000fea000383ffff */
.L_x_22:
[C---:B------:R-:W-:Y:S01]  /*0700*/  IMAD R8, R4.reuse, 0x4, R1 ;  /* 0x0000000404087824 */ /* 0x040fe200078e0201 */
[----:B------:R-:W-:-:S04]  /*0710*/  IADD3 R4, PT, PT, R4, 0x1, RZ ;  /* 0x0000000104047810 */ /* 0x000fc80007ffe0ff */
[----:B-----5:R0:W-:Y:S03]  /*0720*/  STL [R8], R9 ;  /* 0x0000000908007387 */ /* 0x0201e60000100800 */
.L_x_23:
[----:B------:R-:W-:Y:S05]  /*0730*/  BSYNC.RECONVERGENT B1 ;  /* 0x0000000000017941 */ /* 0x000fea0003800200 */
.L_x_21:
[----:B------:R-:W-:Y:S05]  /*0740*/  @P0 BRA `(.L_x_25) ;  /* 0xfffffffc00a40947 */ /* 0x000fea000383ffff */
.L_x_20:
[----:B------:R-:W-:Y:S05]  /*0750*/  BSYNC.RECONVERGENT B0 ;  /* 0x0000000000007941 */ /* 0x000fea0003800200 */
.L_x_19:
[----:B------:R-:W1:Y:S01]  /*0760*/  LDCU UR6, c[0x0][0x3bc] ;  /* 0x00007780ff0677ac */ /* 0x000e620008000800 */
[----:B------:R-:W2:Y:S01]  /*0770*/  LDC.64 R6, c[0x0][0x3d8] ;  /* 0x0000f600ff067b82 */ /* 0x000ea20000000a00 */
[----:B------:R-:W-:Y:S01]  /*0780*/  BSSY.RECONVERGENT B2, `(.L_x_26) ;  /* 0x0000088000027945 */ /* 0x000fe20003800200 */
[----:B------:R-:W3:Y:S06]  /*0790*/  LDCU UR7, c[0x0][0x3e0] ;  /* 0x00007c00ff0777ac */ /* 0x000eec0008000800 */
[----:B0-----:R-:W0:Y:S01]  /*07a0*/  LDC.64 R8, c[0x0][0x3d0] ;  /* 0x0000f400ff087b82 */ /* 0x001e220000000a00 */
[----:B-1----:R-:W-:-:S04]  /*07b0*/  ISETP.GT.AND P0, PT, R4, UR6, PT ;  /* 0x0000000604007c0c */ /* 0x002fc8000bf04270 */
[----:B------:R-:W-:-:S13]  /*07c0*/  ISETP.NE.AND P2, PT, RZ, UR6, P0 ;  /* 0x00000006ff007c0c */ /* 0x000fda0008745270 */
[----:B--2---:R-:W-:-:S04]  /*07d0*/  @P2 IMAD.WIDE R6, R2, 0x4, R6 ;  /* 0x0000000402062825 */ /* 0x004fc800078e0206 */
[----:B0-----:R-:W-:Y:S01]  /*07e0*/  @P2 IMAD.WIDE R8, R2, 0x4, R8 ;  /* 0x0000000402082825 */ /* 0x001fe200078e0208 */
[----:B------:R0:W-:Y:S04]  /*07f0*/  @P2 STG.E desc[UR8][R6.64], RZ ;  /* 0x000000ff06002986 */ /* 0x0001e8000c101908 */
[----:B------:R0:W-:Y:S01]  /*0800*/  @P2 STG.E desc[UR8][R8.64], R4 ;  /* 0x0000000408002986 */ /* 0x0001e2000c101908 */
[----:B------:R-:W-:-:S13]  /*0810*/  ISETP.NE.AND P2, PT, RZ, UR6, PT ;  /* 0x00000006ff007c0c */ /* 0x000fda000bf45270 */
[----:B0--3--:R-:W-:Y:S05]  /*0820*/  @P0 BRA P2, `(.L_x_27) ;  /* 0x0000000400f40947 */ /* 0x009fea0001000000 */
[----:B------:R-:W0:Y:S01]  /*0830*/  LDC.64 R6, c[0x0][0x3d8] ;  /* 0x0000f600ff067b82 */ /* 0x000e220000000a00 */
[----:B------:R-:W-:Y:S01]  /*0840*/  IMAD.MOV.U32 R3, RZ, RZ, 0x1 ;  /* 0x00000001ff037424 */ /* 0x000fe200078e00ff */
[----:B------:R-:W-:-:S06]  /*0850*/  ISETP.GE.AND P0, PT, R4, 0x1, PT ;  /* 0x000000010400780c */ /* 0x000fcc0003f06270 */
[----:B------:R-:W1:Y:S01]  /*0860*/  LDC.64 R8, c[0x0][0x3d0] ;  /* 0x0000f400ff087b82 */ /* 0x000e620000000a00 */
[----:B0-----:R-:W-:-:S05]  /*0870*/  IMAD.WIDE R6, R2, 0x4, R6 ;  /* 0x0000000402067825 */ /* 0x001fca00078e0206 */
[----:B------:R0:W-:Y:S01]  /*0880*/  STG.E desc[UR8][R6.64], R3 ;  /* 0x0000000306007986 */ /* 0x0001e2000c101908 */
[----:B-1----:R-:W-:-:S05]  /*0890*/  IMAD.WIDE R8, R2, 0x4, R8 ;  /* 0x0000000402087825 */ /* 0x002fca00078e0208 */
[----:B------:R0:W-:Y:S01]  /*08a0*/  STG.E desc[UR8][R8.64], R4 ;  /* 0x0000000408007986 */ /* 0x0001e2000c101908 */
[----:B------:R-:W-:Y:S05]  /*08b0*/  @!P0 BRA `(.L_x_27) ;  /* 0x0000000400d08947 */ /* 0x000fea0003800000 */
[C---:B------:R-:W-:Y:S01]  /*08c0*/  ISETP.GE.U32.AND P0, PT, R4.reuse, 0x4, PT ;  /* 0x000000040400780c */ /* 0x040fe20003f06070 */
[----:B------:R-:W-:Y:S01]  /*08d0*/  BSSY.RECONVERGENT B1, `(.L_x_28) ;  /* 0x0000063000017945 */ /* 0x000fe20003800200 */
[----:B0-----:R-:W-:Y:S01]  /*08e0*/  LOP3.LUT R3, R4, 0x3, RZ, 0xc0, !PT ;  /* 0x0000000304037812 */ /* 0x001fe200078ec0ff */
[----:B------:R-:W-:-:S10]  /*08f0*/  IMAD.MOV.U32 R20, RZ, RZ, RZ ;  /* 0x000000ffff147224 */ /* 0x000fd400078e00ff */
[----:B------:R-:W-:Y:S05]  /*0900*/  @!P0 BRA `(.L_x_29) ;  /* 0x00000004007c8947 */ /* 0x000fea0003800000 */
[----:B------:R-:W0:Y:S01]  /*0910*/  LDC.64 R22, c[0x0][0x3c8] ;  /* 0x0000f200ff167b82 */ /* 0x000e220000000a00 */
[----:B------:R-:W-:Y:S01]  /*0920*/  LOP3.LUT R20, R4, 0x7ffffffc, RZ, 0xc0, !PT ;  /* 0x7ffffffc04147812 */ /* 0x000fe200078ec0ff */
[----:B------:R-:W-:Y:S01]  /*0930*/  BSSY.RELIABLE B0, `(.L_x_30) ;  /* 0x0000051000007945 */ /* 0x000fe20003800100 */
[----:B------:R-:W-:Y:S02]  /*0940*/  HFMA2 R21, -RZ, RZ, 0, 0 ;  /* 0x00000000ff157431 */ /* 0x000fe400000001ff */
[----:B------:R-:W-:-:S13]  /*0950*/  ISETP.GT.AND P0, PT, R20, RZ, PT ;  /* 0x000000ff1400720c */ /* 0x000fda0003f04270 */
[----:B------:R-:W-:Y:S05]  /*0960*/  @!P0 BRA `(.L_x_31) ;  /* 0x0000000400348947 */ /* 0x000fea0003800000 */
[----:B------:R-:W-:Y:S01]  /*0970*/  IMAD.IADD R4, R20, 0x1, -R21 ;  /* 0x0000000114047824 */ /* 0x000fe200078e0a15 */
[----:B------:R-:W-:Y:S01]  /*0980*/  BSSY.RECONVERGENT B3, `(.L_x_32) ;  /* 0x000002e000037945 */ /* 0x000fe20003800200 */
[----:B------:R-:W-:-:S03]  /*0990*/  PLOP3.LUT P0, PT, PT, PT, PT, 0x80, 0x8 ;  /* 0x000000000008781c */ /* 0x000fc60003f0f070 */
[----:B------:R-:W-:-:S13]  /*09a0*/  ISETP.GT.AND P2, PT, R4, 0xc, PT ;  /* 0x0000000c0400780c */ /* 0x000fda0003f44270 */
[----:B------:R-:W-:Y:S05]  /*09b0*/  @!P2 BRA `(.L_x_33) ;  /* 0x0000000000a8a947 */ /* 0x000fea0003800000 */
[----:B------:R-:W1:Y:S01]  /*09c0*/  LDC.64 R28, c[0x0][0x3c8] ;  /* 0x0000f200ff1c7b82 */ /* 0x000e620000000a00 */
[----:B------:R-:W-:Y:S02]  /*09d0*/  PLOP3.LUT P0, PT, PT, PT, PT, 0x8, 0x80 ;  /* 0x000000000080781c */ /* 0x000fe40003f0e170 */
[----:B------:R-:W-:-:S11]  /*09e0*/  IADD3 R24, PT, PT, R20, -0xc, RZ ;  /* 0xfffffff414187810 */ /* 0x000fd60007ffe0ff */
.L_x_34:
[C-C-:B--2---:R-:W-:Y:S01]  /*09f0*/  IMAD R4, R21.reuse, 0x4, R1.reuse ;  /* 0x0000000415047824 */ /* 0x144fe200078e0201 */
[C---:B------:R-:W-:Y:S01]  /*0a00*/  IADD3 R25, PT, PT, R21.reuse, 0x4, RZ ;  /* 0x0000000415197810 */ /* 0x040fe20007ffe0ff */
[C---:B------:R-:W-:Y:S01]  /*0a10*/  VIADD R27, R21.reuse, 0xc ;  /* 0x0000000c151b7836 */ /* 0x040fe20000000000 */
[----:B------:R-:W-:Y:S01]  /*0a20*/  IADD3 R26, PT, PT, R21, 0x8, RZ ;  /* 0x00000008151a7810 */ /* 0x000fe20007ffe0ff */
[----:B------:R-:W2:Y:S02]  /*0a30*/  LDCU UR6, c[0x0][0x3e0] ;  /* 0x00007c00ff0677ac */ /* 0x000ea40008000800 */
[----:B------:R-:W3:Y:S01]  /*0a40*/  LDL.128 R4, [R4] ;  /* 0x0000000004047983 */ /* 0x000ee20000100c00 */
[--C-:B------:R-:W-:Y:S01]  /*0a50*/  IMAD R8, R25, 0x4, R1.reuse ;  /* 0x0000000419087824 */ /* 0x100fe200078e0201 */
[----:B------:R-:W-:Y:S01]  /*0a60*/  LEA R12, R26, R1, 0x2 ;  /* 0x000000011a0c7211 */ /* 0x000fe200078e10ff */
[----:B------:R-:W-:-:S04]  /*0a70*/  IMAD R16, R27, 0x4, R1 ;  /* 0x000000041b107824 */ /* 0x000fc800078e0201 */
[----:B------:R-:W4:Y:S04]  /*0a80*/  LDL.128 R8, [R8] ;  /* 0x0000000008087983 */ /* 0x000f280000100c00 */
[----:B------:R-:W5:Y:S04]  /*0a90*/  LDL.128 R12, [R12] ;  /* 0x000000000c0c7983 */ /* 0x000f680000100c00 */
[----:B------:R-:W5:Y:S01]  /*0aa0*/  LDL.128 R16, [R16] ;  /* 0x0000000010107983 */ /* 0x000f620000100c00 */
[C---:B--2---:R-:W-:Y:S02]  /*0ab0*/  IMAD R31, R2.reuse, UR6, R21 ;  /* 0x00000006021f7c24 */ /* 0x044fe4000f8e0215 */
[----:B------:R-:W-:-:S02]  /*0ac0*/  IMAD R25, R2, UR6, R25 ;  /* 0x0000000602197c24 */ /* 0x000fc4000f8e0219 */
[----:B-1----:R-:W-:-:S04]  /*0ad0*/  IMAD.WIDE R30, R31, 0x4, R28 ;  /* 0x000000041f1e7825 */ /* 0x002fc800078e021c */
[----:B------:R-:W-:Y:S01]  /*0ae0*/  IMAD R27, R2, UR6, R27 ;  /* 0x00000006021b7c24 */ /* 0x000fe2000f8e021b */
[----:B------:R-:W-:-:S04]  /*0af0*/  IADD3 R21, PT, PT, R21, 0x10, RZ ;  /* 0x0000001015157810 */ /* 0x000fc80007ffe0ff */
[----:B------:R-:W-:Y:S01]  /*0b00*/  ISETP.GE.AND P2, PT, R21, R24, PT ;  /* 0x000000181500720c */ /* 0x000fe20003f46270 */
[----:B---3--:R-:W-:Y:S04]  /*0b10*/  STG.E desc[UR8][R30.64], R4 ;  /* 0x000000041e007986 */ /* 0x008fe8000c101908 */
[----:B------:R1:W-:Y:S04]  /*0b20*/  STG.E desc[UR8][R30.64+0x4], R5 ;  /* 0x000004051e007986 */ /* 0x0003e8000c101908 */
[----:B------:R-:W-:Y:S04]  /*0b30*/  STG.E desc[UR8][R30.64+0x8], R6 ;  /* 0x000008061e007986 */ /* 0x000fe8000c101908 */
[----:B------:R2:W-:Y:S01]  /*0b40*/  STG.E desc[UR8][R30.64+0xc], R7 ;  /* 0x00000c071e007986 */ /* 0x0005e2000c101908 */
[----:B-1----:R-:W-:-:S04]  /*0b50*/  IMAD.WIDE R4, R25, 0x4, R28 ;  /* 0x0000000419047825 */ /* 0x002fc800078e021c */
[----:B------:R-:W-:Y:S02]  /*0b60*/  IMAD R25, R2, UR6, R26 ;  /* 0x0000000602197c24 */ /* 0x000fe4000f8e021a */
[----:B------:R-:W-:-:S04]  /*0b70*/  IMAD.WIDE R26, R27, 0x4, R28 ;  /* 0x000000041b1a7825 */ /* 0x000fc800078e021c */
[----:B--2---:R-:W-:Y:S01]  /*0b80*/  IMAD.WIDE R6, R25, 0x4, R28 ;  /* 0x0000000419067825 */ /* 0x004fe200078e021c */
[----:B----4-:R2:W-:Y:S04]  /*0b90*/  STG.E desc[UR8][R4.64], R8 ;  /* 0x0000000804007986 */ /* 0x0105e8000c101908 */
[----:B------:R2:W-:Y:S04]  /*0ba0*/  STG.E desc[UR8][R4.64+0x4], R9 ;  /* 0x0000040904007986 */ /* 0x0005e8000c101908 */
[----:B------:R2:W-:Y:S04]  /*0bb0*/  STG.E desc[UR8][R4.64+0x8], R10 ;  /* 0x0000080a04007986 */ /* 0x0005e8000c101908 */
[----:B------:R2:W-:Y:S04]  /*0bc0*/  STG.E desc[UR8][R4.64+0xc], R11 ;  /* 0x00000c0b04007986 */ /* 0x0005e8000c101908 */
[----:B-----5:R2:W-:Y:S04]  /*0bd0*/  STG.E desc[UR8][R6.64], R12 ;  /* 0x0000000c06007986 */ /* 0x0205e8000c101908 */
[----:B------:R2:W-:Y:S04]  /*0be0*/  STG.E desc[UR8][R6.64+0x4], R13 ;  /* 0x0000040d06007986 */ /* 0x0005e8000c101908 */
[----:B------:R2:W-:Y:S04]  /*0bf0*/  STG.E desc[UR8][R6.64+0x8], R14 ;  /* 0x0000080e06007986 */ /* 0x0005e8000c101908 */
[----:B------:R2:W-:Y:S04]  /*0c00*/  STG.E desc[UR8][R6.64+0xc], R15 ;  /* 0x00000c0f06007986 */ /* 0x0005e8000c101908 */
[----:B------:R2:W-:Y:S04]  /*0c10*/  STG.E desc[UR8][R26.64], R16 ;  /* 0x000000101a007986 */ /* 0x0005e8000c101908 */
[----:B------:R2:W-:Y:S04]  /*0c20*/  STG.E desc[UR8][R26.64+0x4], R17 ;  /* 0x000004111a007986 */ /* 0x0005e8000c101908 */
[----:B------:R2:W-:Y:S04]  /*0c30*/  STG.E desc[UR8][R26.64+0x8], R18 ;  /* 0x000008121a007986 */ /* 0x0005e8000c101908 */
[----:B------:R2:W-:Y:S01]  /*0c40*/  STG.E desc[UR8][R26.64+0xc], R19 ;  /* 0x00000c131a007986 */ /* 0x0005e2000c101908 */
[----:B------:R-:W-:Y:S05]  /*0c50*/  @!P2 BRA `(.L_x_34) ;  /* 0xfffffffc0064a947 */ /* 0x000fea000383ffff */
.L_x_33:
[----:B------:R-:W-:Y:S05]  /*0c60*/  BSYNC.RECONVERGENT B3 ;  /* 0x0000000000037941 */ /* 0x000fea0003800200 */
.L_x_32:
[----:B--2---:R-:W-:Y:S01]  /*0c70*/  IMAD.IADD R4, R20, 0x1, -R21 ;  /* 0x0000000114047824 */ /* 0x004fe200078e0a15 */
[----:B------:R-:W-:Y:S04]  /*0c80*/  BSSY.RECONVERGENT B3, `(.L_x_35) ;  /* 0x0000018000037945 */ /* 0x000fe80003800200 */
[----:B------:R-:W-:-:S13]  /*0c90*/  ISETP.GT.AND P2, PT, R4, 0x4, PT ;  /* 0x000000040400780c */ /* 0x000fda0003f44270 */
[----:B------:R-:W-:Y:S05]  /*0ca0*/  @!P2 BRA `(.L_x_36) ;  /* 0x000000000054a947 */ /* 0x000fea0003800000 */
[C---:B------:R-:W-:Y:S01]  /*0cb0*/  VIADD R14, R21.reuse, 0x4 ;  /* 0x00000004150e7836 */ /* 0x040fe20000000000 */
[-C--:B------:R-:W-:Y:S01]  /*0cc0*/  LEA R4, R21, R1.reuse, 0x2 ;  /* 0x0000000115047211 */ /* 0x080fe200078e10ff */
[----:B------:R-:W1:Y:S01]  /*0cd0*/  LDC.64 R12, c[0x0][0x3c8] ;  /* 0x0000f200ff0c7b82 */ /* 0x000e620000000a00 */
[----:B------:R-:W2:Y:S02]  /*0ce0*/  LDCU UR6, c[0x0][0x3e0] ;  /* 0x00007c00ff0677ac */ /* 0x000ea40008000800 */
[----:B------:R-:W-:Y:S02]  /*0cf0*/  LEA R8, R14, R1, 0x2 ;  /* 0x000000010e087211 */ /* 0x000fe400078e10ff */
[----:B------:R-:W3:Y:S04]  /*0d00*/  LDL.128 R4, [R4] ;  /* 0x0000000004047983 */ /* 0x000ee80000100c00 */
[----:B------:R-:W4:Y:S01]  /*0d10*/  LDL.128 R8, [R8] ;  /* 0x0000000008087983 */ /* 0x000f220000100c00 */
[----:B------:R-:W-:Y:S01]  /*0d20*/  PLOP3.LUT P0, PT, PT, PT, PT, 0x8, 0x80 ;  /* 0x000000000080781c */ /* 0x000fe20003f0e170 */
[----:B--2---:R-:W-:-:S02]  /*0d30*/  IMAD R15, R2, UR6, R21 ;  /* 0x00000006020f7c24 */ /* 0x004fc4000f8e0215 */
[----:B------:R-:W-:Y:S02]  /*0d40*/  IMAD R17, R2, UR6, R14 ;  /* 0x0000000602117c24 */ /* 0x000fe4000f8e020e */
[----:B------:R-:W-:Y:S02]  /*0d50*/  VIADD R21, R21, 0x8 ;  /* 0x0000000815157836 */ /* 0x000fe40000000000 */
[----:B-1----:R-:W-:-:S04]  /*0d60*/  IMAD.WIDE R14, R15, 0x4, R12 ;  /* 0x000000040f0e7825 */ /* 0x002fc800078e020c */
[----:B------:R-:W-:Y:S01]  /*0d70*/  IMAD.WIDE R12, R17, 0x4, R12 ;  /* 0x00000004110c7825 */ /* 0x000fe200078e020c */
[----:B---3--:R1:W-:Y:S04]  /*0d80*/  STG.E desc[UR8][R14.64], R4 ;  /* 0x000000040e007986 */ /* 0x0083e8000c101908 */
[----:B------:R1:W-:Y:S04]  /*0d90*/  STG.E desc[UR8][R14.64+0x4], R5 ;  /* 0x000004050e007986 */ /* 0x0003e8000c101908 */
[----:B------:R1:W-:Y:S04]  /*0da0*/  STG.E desc[UR8][R14.64+0x8], R6 ;  /* 0x000008060e007986 */ /* 0x0003e8000c101908 */
[----:B------:R1:W-:Y:S04]  /*0db0*/  STG.E desc[UR8][R14.64+0xc], R7 ;  /* 0x00000c070e007986 */ /* 0x0003e8000c101908 */
[----:B----4-:R1:W-:Y:S04]  /*0dc0*/  STG.E desc[UR8][R12.64], R8 ;  /* 0x000000080c007986 */ /* 0x0103e8000c101908 */
[----:B------:R1:W-:Y:S04]  /*0dd0*/  STG.E desc[UR8][R12.64+0x4], R9 ;  /* 0x000004090c007986 */ /* 0x0003e8000c101908 */
[----:B------:R1:W-:Y:S04]  /*0de0*/  STG.E desc[UR8][R12.64+0x8], R10 ;  /* 0x0000080a0c007986 */ /* 0x0003e8000c101908 */
[----:B------:R1:W-:Y:S02]  /*0df0*/  STG.E desc[UR8][R12.64+0xc], R11 ;  /* 0x00000c0b0c007986 */ /* 0x0003e4000c101908 */
.L_x_36:
[----:B------:R-:W-:Y:S05]  /*0e00*/  BSYNC.RECONVERGENT B3 ;  /* 0x0000000000037941 */ /* 0x000fea0003800200 */
.L_x_35:
[----:B------:R-:W-:-:S13]  /*0e10*/  ISETP.EQ.AND P2, PT, R21, R20, PT ;  /* 0x000000141500720c */ /* 0x000fda0003f42270 */
[----:B------:R-:W-:Y:S05]  /*0e20*/  @!P0 BREAK.RELIABLE P2, B0 ;  /* 0x0000000000008942 */ /* 0x000fea0001000100 */
[----:B------:R-:W-:Y:S05]  /*0e30*/  @!P0 BRA P2, `(.L_x_29) ;  /* 0x0000000000308947 */ /* 0x000fea0001000000 */
.L_x_31:
[----:B------:R-:W-:Y:S05]  /*0e40*/  BSYNC.RELIABLE B0 ;  /* 0x0000000000007941 */ /* 0x000fea0003800100 */
.L_x_30:
[----:B-12---:R-:W-:-:S06]  /*0e50*/  LEA R4, R21, R1, 0x2 ;  /* 0x0000000115047211 */ /* 0x006fcc00078e10ff */
[----:B------:R-:W2:Y:S01]  /*0e60*/  LDL.128 R4, [R4] ;  /* 0x0000000004047983 */ /* 0x000ea20000100c00 */
[----:B------:R-:W-:Y:S02]  /*0e70*/  IMAD R9, R2, UR7, R21 ;  /* 0x0000000702097c24 */ /* 0x000fe4000f8e0215 */
[----:B------:R-:W-:Y:S02]  /*0e80*/  VIADD R21, R21, 0x4 ;  /* 0x0000000415157836 */ /* 0x000fe40000000000 */
[----:B0-----:R-:W-:-:S03]  /*0e90*/  IMAD.WIDE R8, R9, 0x4, R22 ;  /* 0x0000000409087825 */ /* 0x001fc600078e0216 */
[----:B------:R-:W-:Y:S02]  /*0ea0*/  ISETP.NE.AND P0, PT, R21, R20, PT ;  /* 0x000000141500720c */ /* 0x000fe40003f05270 */
[----:B--2---:R2:W-:Y:S04]  /*0eb0*/  STG.E desc[UR8][R8.64], R4 ;  /* 0x0000000408007986 */ /* 0x0045e8000c101908 */
[----:B------:R2:W-:Y:S04]  /*0ec0*/  STG.E desc[UR8][R8.64+0x4], R5 ;  /* 0x0000040508007986 */ /* 0x0005e8000c101908 */
[----:B------:R2:W-:Y:S04]  /*0ed0*/  STG.E desc[UR8][R8.64+0x8], R6 ;  /* 0x0000080608007986 */ /* 0x0005e8000c101908 */
[----:B------:R2:W-:Y:S01]  /*0ee0*/  STG.E desc[UR8][R8.64+0xc], R7 ;  /* 0x00000c0708007986 */ /* 0x0005e2000c101908 */
[----:B------:R-:W-:Y:S05]  /*0ef0*/  @P0 BRA `(.L_x_30) ;  /* 0xfffffffc00d40947 */ /* 0x000fea000383ffff */
.L_x_29:
[----:B------:R-:W-:Y:S05]  /*0f00*/  BSYNC.RECONVERGENT B1 ;  /* 0x0000000000017941 */ /* 0x000fea0003800200 */
.L_x_28:
[----:B------:R-:W-:-:S13]  /*0f10*/  ISETP.NE.AND P0, PT, R3, RZ, PT ;  /* 0x000000ff0300720c */ /* 0x000fda0003f05270 */
[----:B------:R-:W-:Y:S05]  /*0f20*/  @!P0 BRA `(.L_x_27) ;  /* 0x0000000000348947 */ /* 0x000fea0003800000 */
[----:B-12---:R-:W-:Y:S01]  /*0f30*/  LEA R6, R20, R1, 0x2 ;  /* 0x0000000114067211 */ /* 0x006fe200078e10ff */
[----:B------:R-:W1:Y:S01]  /*0f40*/  LDC.64 R4, c[0x0][0x3c8] ;  /* 0x0000f200ff047b82 */ /* 0x000e620000000a00 */
[----:B------:R-:W2:Y:S03]  /*0f50*/  LDCU UR6, c[0x0][0x3e0] ;  /* 0x00007c00ff0677ac */ /* 0x000ea60008000800 */
[----:B------:R-:W3:Y:S01]  /*0f60*/  LDL.64 R8, [R6] ;  /* 0x0000000006087983 */ /* 0x000ee20000100a00 */
[----:B------:R-:W-:Y:S01]  /*0f70*/  ISETP.NE.AND P0, PT, R3, 0x1, PT ;  /* 0x000000010300780c */ /* 0x000fe20003f05270 */
[----:B--2---:R-:W-:-:S04]  /*0f80*/  IMAD R7, R2, UR6, R20 ;  /* 0x0000000602077c24 */ /* 0x004fc8000f8e0214 */
[----:B-1----:R-:W-:-:S05]  /*0f90*/  IMAD.WIDE R4, R7, 0x4, R4 ;  /* 0x0000000407047825 */ /* 0x002fca00078e0204 */
[----:B---3--:R3:W-:Y:S03]  /*0fa0*/  STG.E desc[UR8][R4.64], R8 ;  /* 0x0000000804007986 */ /* 0x0087e6000c101908 */
[----:B------:R-:W-:Y:S05]  /*0fb0*/  @!P0 BRA `(.L_x_27) ;  /* 0x0000000000108947 */ /* 0x000fea0003800000 */
[----:B------:R-:W2:Y:S01]  /*0fc0*/  LDL R7, [R6+0x8] ;  /* 0x0000080006077983 */ /* 0x000ea20000100800 */
[----:B------:R-:W-:-:S03]  /*0fd0*/  ISETP.NE.AND P0, PT, R3, 0x2, PT ;  /* 0x000000020300780c */ /* 0x000fc60003f05270 */
[----:B------:R4:W-:Y:S10]  /*0fe0*/  STG.E desc[UR8][R4.64+0x4], R9 ;  /* 0x0000040904007986 */ /* 0x0009f4000c101908 */
[----:B--2---:R4:W-:Y:S02]  /*0ff0*/  @P0 STG.E desc[UR8][R4.64+0x8], R7 ;  /* 0x0000080704000986 */ /* 0x0049e4000c101908 */
.L_x_27:
[----:B------:R-:W-:Y:S05]  /*1000*/  BSYNC.RECONVERGENT B2 ;  /* 0x0000000000027941 */ /* 0x000fea0003800200 */
.L_x_26:
[----:B------:R-:W-:Y:S05]  /*1010*/  WARPSYNC.ALL ;  /* 0x0000000000007948 */ /* 0x000fea0003800000 */
[----:B------:R-:W-:Y:S05]  /*1020*/  @P1 BRA `(.L_x_37) ;  /* 0xfffffff0002c1947 */ /* 0x000fea000383ffff */
[----:B------:R-:W-:Y:S05]  /*1030*/  EXIT ;  /* 0x000000000000794d */ /* 0x000fea0003800000 */
.L_x_38:
        /* <DEDUP_REMOVED lines=12> */
.L_x_59:


//--------------------- .text._Z21convertToUniqueKernelPaPiS0_iS_S0_S0_i --------------------------
	.section	.text._Z21convertToUniqueKernelPaPiS0_iS_S0_S0_i,"ax",@progbits
	.align	128
        .global         _Z21convertToUniqueKernelPaPiS0_iS_S0_S0_i
        .type           _Z21convertToUniqueKernelPaPiS0_iS_S0_S0_i,@function
        .size           _Z21convertToUniqueKernelPaPiS0_iS_S0_S0_i,(.L_x_60 - _Z21convertToUniqueKernelPaPiS0_iS_S0_S0_i)
        .other          _Z21convertToUniqueKernelPaPiS0_iS_S0_S0_i,@"STO_CUDA_ENTRY STV_DEFAULT"
_Z21convertToUniqueKernelPaPiS0_iS_S0_S0_i:
.text._Z21convertToUniqueKernelPaPiS0_iS_S0_S0_i:
[----:B------:R-:W0:Y:S01]  /*0000*/  LDC R1, c[0x0][0x37c] ;  /* 0x0000df00ff017b82 */ /* 0x000e220000000800 */
[----:B------:R-:W1:Y:S07]  /*0010*/  S2R R3, SR_TID.X ;  /* 0x0000000000037919 */ /* 0x000e6e0000002100 */
[----:B------:R-:W1:Y:S01]  /*0020*/  S2UR UR4, SR_CTAID.X ;  /* 0x00000000000479c3 */ /* 0x000e620000002500 */
[----:B------:R-:W2:Y:S01]  /*0030*/  LDCU UR5, c[0x0][0x398] ;  /* 0x00007300ff0577ac */ /* 0x000ea20008000800 */
[----:B0-----:R-:W-:-:S06]  /*0040*/  VIADD R1, R1, 0xfffffe00 ;  /* 0xfffffe0001017836 */ /* 0x001fcc0000000000 */
[----:B------:R-:W1:Y:S02]  /*0050*/  LDC R0, c[0x0][0x360] ;  /* 0x0000d800ff007b82 */ /* 0x000e640000000800 */
[----:B-1----:R-:W-:-:S05]  /*0060*/  IMAD R0, R0, UR4, R3 ;  /* 0x0000000400007c24 */ /* 0x002fca000f8e0203 */
[----:B--2---:R-:W-:-:S13]  /*0070*/  ISETP.GE.AND P0, PT, R0, UR5, PT ;  /* 0x0000000500007c0c */ /* 0x004fda000bf06270 */
[----:B------:R-:W-:Y:S05]  /*0080*/  @P0 EXIT ;  /* 0x000000000000094d */ /* 0x000fea0003800000 */
[----:B------:R-:W0:Y:S01]  /*0090*/  LDC.64 R2, c[0x0][0x390] ;  /* 0x0000e400ff027b82 */ /* 0x000e220000000a00 */
[----:B------:R-:W1:Y:S07]  /*00a0*/  LDCU.64 UR4, c[0x0][0x358] ;  /* 0x00006b00ff0477ac */ /* 0x000e6e0008000a00 */
[----:B------:R-:W2:Y:S01]  /*00b0*/  LDC.64 R24, c[0x0][0x3a8] ;  /* 0x0000ea00ff187b82 */ /* 0x000ea20000000a00 */
[----:B0-----:R-:W-:-:S05]  /*00c0*/  IMAD.WIDE R2, R0, 0x4, R2 ;  /* 0x0000000400027825 */ /* 0x001fca00078e0202 */
[----:B-1----:R-:W3:Y:S01]  /*00d0*/  LDG.E R5, desc[UR4][R2.64] ;  /* 0x0000000402057981 */ /* 0x002ee2000c1e1900 */
[----:B--2---:R-:W-:-:S06]  /*00e0*/  IMAD.WIDE R24, R0, 0x4, R24 ;  /* 0x0000000400187825 */ /* 0x004fcc00078e0218 */
[----:B------:R0:W5:Y:S01]  /*00f0*/  LDG.E R24, desc[UR4][R24.64] ;  /* 0x0000000418187981 */ /* 0x000162000c1e1900 */
[----:B------:R-:W-:Y:S01]  /*0100*/  BSSY.RECONVERGENT B0, `(.L_x_39) ;  /* 0x000001f000007945 */ /* 0x000fe20003800200 */
[----:B------:R-:W-:Y:S01]  /*0110*/  IMAD.MOV.U32 R6, RZ, RZ, RZ ;  /* 0x000000ffff067224 */ /* 0x000fe200078e00ff */
[----:B---3--:R-:W-:-:S13]  /*0120*/  ISETP.GE.AND P0, PT, R5, 0x1, PT ;  /* 0x000000010500780c */ /* 0x008fda0003f06270 */
[----:B0-----:R-:W-:Y:S05]  /*0130*/  @!P0 BRA `(.L_x_40) ;  /* 0x00000000006c8947 */ /* 0x001fea0003800000 */
[----:B------:R-:W0:Y:S02]  /*0140*/  LDC.64 R2, c[0x0][0x388] ;  /* 0x0000e200ff027b82 */ /* 0x000e240000000a00 */
[----:B0-----:R-:W-:-:S05]  /*0150*/  IMAD.WIDE R2, R0, 0x4, R2 ;  /* 0x0000000400027825 */ /* 0x001fca00078e0202 */
[----:B------:R0:W5:Y:S01]  /*0160*/  LDG.E R4, desc[UR4][R2.64] ;  /* 0x0000000402047981 */ /* 0x000162000c1e1900 */
[----:B------:R-:W-:-:S07]  /*0170*/  CS2R R6, SRZ ;  /* 0x0000000000067805 */ /* 0x000fce000001ff00 */
.L_x_45:
[----:B------:R-:W1:Y:S01]  /*0180*/  LDCU.64 UR6, c[0x0][0x380] ;  /* 0x00007000ff0677ac */ /* 0x000e620008000a00 */
[----:B0----5:R-:W-:-:S05]  /*0190*/  IMAD.IADD R3, R4, 0x1, R7 ;  /* 0x0000000104037824 */ /* 0x021fca00078e0207 */
[----:B-1----:R-:W-:-:S04]  /*01a0*/  IADD3 R2, P0, PT, R3, UR6, RZ ;  /* 0x0000000603027c10 */ /* 0x002fc8000ff1e0ff */
[----:B------:R-:W-:-:S05]  /*01b0*/  LEA.HI.X.SX32 R3, R3, UR7, 0x1, P0 ;  /* 0x0000000703037c11 */ /* 0x000fca00080f0eff */
[----:B------:R0:W5:Y:S01]  /*01c0*/  LDG.E.S8 R8, desc[UR4][R2.64] ;  /* 0x0000000402087981 */ /* 0x000162000c1e1300 */
[----:B------:R-:W-:Y:S01]  /*01d0*/  ISETP.GE.AND P1, PT, R6, 0x1, PT ;  /* 0x000000010600780c */ /* 0x000fe20003f26270 */
[----:B------:R-:W-:Y:S01]  /*01e0*/  VIADD R7, R7, 0x1 ;  /* 0x0000000107077836 */ /* 0x000fe20000000000 */
[----:B------:R-:W-:Y:S04]  /*01f0*/  BSSY.RECONVERGENT B1, `(.L_x_41) ;  /* 0x000000e000017945 */ /* 0x000fe80003800200 */
[----:B------:R-:W-:-:S07]  /*0200*/  ISETP.NE.AND P0, PT, R7, R5, PT ;  /* 0x000000050700720c */ /* 0x000fce0003f05270 */
[----:B0-----:R-:W-:Y:S06]  /*0210*/  @!P1 BRA `(.L_x_42) ;  /* 0x0000000000209947 */ /* 0x001fec0003800000 */
[----:B------:R-:W-:-:S07]  /*0220*/  IMAD.MOV.U32 R2, RZ, RZ, RZ ;  /* 0x000000ffff027224 */ /* 0x000fce00078e00ff */
.L_x_44:
[----:B------:R-:W-:-:S06]  /*0230*/  IMAD R3, R2, 0x4, R1 ;  /* 0x0000000402037824 */ /* 0x000fcc00078e0201 */
[----:B------:R-:W2:Y:S02]  /*0240*/  LDL R3, [R3] ;  /* 0x0000000003037983 */ /* 0x000ea40000100800 */
[----:B--2--5:R-:W-:-:S13]  /*0250*/  ISETP.NE.AND P1, PT, R3, R8, PT ;  /* 0x000000080300720c */ /* 0x024fda0003f25270 */
[----:B------:R-:W-:Y:S05]  /*0260*/  @!P1 BRA `(.L_x_43) ;  /* 0x0000000000189947 */ /* 0x000fea0003800000 */
[----:B------:R-:W-:-:S05]  /*0270*/  VIADD R2, R2, 0x1 ;  /* 0x0000000102027836 */ /* 0x000fca0000000000 */
[----:B------:R-:W-:-:S13]  /*0280*/  ISETP.NE.AND P1, PT, R2, R6, PT ;  /* 0x000000060200720c */ /* 0x000fda0003f25270 */
[----:B------:R-:W-:Y:S05]  /*0290*/  @P1 BRA `(.L_x_44) ;  /* 0xfffffffc00e41947 */ /* 0x000fea000383ffff */
.L_x_42:
[C---:B------:R-:W-:Y:S02]  /*02a0*/  IMAD R2, R6.reuse, 0x4, R1 ;  /* 0x0000000406027824 */ /* 0x040fe400078e0201 */
[----:B------:R-:W-:-:S03]  /*02b0*/  VIADD R6, R6, 0x1 ;  /* 0x0000000106067836 */ /* 0x000fc60000000000 */
[----:B-----5:R0:W-:Y:S04]  /*02c0*/  STL [R2], R8 ;  /* 0x0000000802007387 */ /* 0x0201e80000100800 */
.L_x_43:
[----:B------:R-:W-:Y:S05]  /*02d0*/  BSYNC.RECONVERGENT B1 ;  /* 0x0000000000017941 */ /* 0x000fea0003800200 */
.L_x_41:
[----:B------:R-:W-:Y:S05]  /*02e0*/  @P0 BRA `(.L_x_45) ;  /* 0xfffffffc00a40947 */ /* 0x000fea000383ffff */
.L_x_40:
[----:B------:R-:W-:Y:S05]  /*02f0*/  BSYNC.RECONVERGENT B0 ;  /* 0x0000000000007941 */ /* 0x000fea0003800200 */
.L_x_39:
[----:B0-----:R-:W0:Y:S01]  /*0300*/  LDC.64 R2, c[0x0][0x3b0] ;  /* 0x0000ec00ff027b82 */ /* 0x001e220000000a00 */
[----:B------:R-:W-:Y:S01]  /*0310*/  ISETP.GE.AND P0, PT, R6, 0x1, PT ;  /* 0x000000010600780c */ /* 0x000fe20003f06270 */
[----:B0-----:R-:W-:-:S05]  /*0320*/  IMAD.WIDE R2, R0, 0x4, R2 ;  /* 0x0000000400027825 */ /* 0x001fca00078e0202 */
[----:B------:R0:W-:Y:S07]  /*0330*/  STG.E desc[UR4][R2.64], R6 ;  /* 0x0000000602007986 */ /* 0x0001ee000c101904 */
[----:B------:R-:W-:Y:S05]  /*0340*/  @!P0 EXIT ;  /* 0x000000000000894d */ /* 0x000fea0003800000 */
        /* <DEDUP_REMOVED lines=8> */
[----:B------:R-:W-:-:S03]  /*03d0*/  IMAD.MOV.U32 R0, RZ, RZ, R1 ;  /* 0x000000ffff007224 */ /* 0x000fc600078e0001 */
[----:B------:R-:W-:-:S05]  /*03e0*/  IMAD.MOV R22, RZ, RZ, -R23 ;  /* 0x000000ffff167224 */ /* 0x000fca00078e0a17 */
[----:B------:R-:W-:Y:S02]  /*03f0*/  ISETP.GE.AND P0, PT, R22, RZ, PT ;  /* 0x000000ff1600720c */ /* 0x000fe40003f06270 */
[----:B0-----:R-:W-:Y:S01]  /*0400*/  IADD3 R3, P1, PT, R20, 0x1, RZ ;  /* 0x0000000114037810 */ /* 0x001fe20007f3e0ff */
[----:B-----5:R-:W-:-:S04]  /*0410*/  IMAD.MOV.U32 R20, RZ, RZ, R24 ;  /* 0x000000ffff147224 */ /* 0x020fc800078e0018 */
[----:B------:R-:W-:-:S06]  /*0420*/  IMAD.X R21, RZ, RZ, R21, P1 ;  /* 0x000000ffff157224 */ /* 0x000fcc00008e0615 */
[----:B------:R-:W-:Y:S05]  /*0430*/  @P0 BRA `(.L_x_49) ;  /* 0x0000000400180947 */ /* 0x000fea0003800000 */
[----:B------:R-:W-:Y:S01]  /*0440*/  IMAD.MOV R4, RZ, RZ, -R22 ;  /* 0x000000ffff047224 */ /* 0x000fe200078e0a16 */
[----:B------:R-:W-:Y:S01]  /*0450*/  BSSY.RECONVERGENT B2, `(.L_x_50) ;  /* 0x0000029000027945 */ /* 0x000fe20003800200 */
[----:B------:R-:W-:-:S03]  /*0460*/  PLOP3.LUT P0, PT, PT, PT, PT, 0x80, 0x8 ;  /* 0x000000000008781c */ /* 0x000fc60003f0f070 */
[----:B------:R-:W-:-:S13]  /*0470*/  ISETP.GT.AND P1, PT, R4, 0xc, PT ;  /* 0x0000000c0400780c */ /* 0x000fda0003f24270 */
[----:B------:R-:W-:Y:S05]  /*0480*/  @!P1 BRA `(.L_x_51) ;  /* 0x0000000000949947 */ /* 0x000fea0003800000 */
[----:B------:R-:W-:-:S13]  /*0490*/  PLOP3.LUT P0, PT, PT, PT, PT, 0x8, 0x80 ;  /* 0x000000000080781c */ /* 0x000fda0003f0e170 */
.L_x_52:
[----:B-1----:R-:W2:Y:S04]  /*04a0*/  LDL.128 R4, [R0] ;  /* 0x0000000000047983 */ /* 0x002ea80000100c00 */
[----:B------:R-:W3:Y:S04]  /*04b0*/  LDL.128 R8, [R0+0x10] ;  /* 0x0000100000087983 */ /* 0x000ee80000100c00 */
[----:B------:R-:W4:Y:S04]  /*04c0*/  LDL.128 R12, [R0+0x20] ;  /* 0x00002000000c7983 */ /* 0x000f280000100c00 */
[----:B------:R0:W5:Y:S01]  /*04d0*/  LDL.128 R16, [R0+0x30] ;  /* 0x0000300000107983 */ /* 0x0001620000100c00 */
[C---:B------:R-:W-:Y:S01]  /*04e0*/  IADD3 R26, P1, PT, R20.reuse, R3, RZ ;  /* 0x00000003141a7210 */ /* 0x040fe20007f3e0ff */
[----:B------:R-:W-:-:S02]  /*04f0*/  VIADD R28, R20, 0x4 ;  /* 0x00000004141c7836 */ /* 0x000fc40000000000 */
[C---:B------:R-:W-:Y:S01]  /*0500*/  VIADD R25, R20.reuse, 0x8 ;  /* 0x0000000814197836 */ /* 0x040fe20000000000 */
[----:B------:R-:W-:Y:S01]  /*0510*/  LEA.HI.X.SX32 R27, R20, R21, 0x1, P1 ;  /* 0x00000015141b7211 */ /* 0x000fe200008f0eff */
[----:B------:R-:W-:Y:S02]  /*0520*/  VIADD R22, R22, 0x10 ;  /* 0x0000001016167836 */ /* 0x000fe40000000000 */
[----:B0-----:R-:W-:Y:S02]  /*0530*/  VIADD R0, R0, 0x40 ;  /* 0x0000004000007836 */ /* 0x001fe40000000000 */
[----:B--2---:R0:W-:Y:S04]  /*0540*/  STG.E.U8 desc[UR4][R26.64+-0x1], R4 ;  /* 0xffffff041a007986 */ /* 0x0041e8000c101104 */
[----:B------:R1:W-:Y:S04]  /*0550*/  STG.E.U8 desc[UR4][R26.64], R5 ;  /* 0x000000051a007986 */ /* 0x0003e8000c101104 */
[----:B------:R-:W-:Y:S01]  /*0560*/  STG.E.U8 desc[UR4][R26.64+0x1], R6 ;  /* 0x000001061a007986 */ /* 0x000fe2000c101104 */
[----:B0-----:R-:W-:-:S03]  /*0570*/  IADD3 R4, P1, PT, R28, R3, RZ ;  /* 0x000000031c047210 */ /* 0x001fc60007f3e0ff */
[----:B------:R-:W-:Y:S01]  /*0580*/  STG.E.U8 desc[UR4][R26.64+0x2], R7 ;  /* 0x000002071a007986 */ /* 0x000fe2000c101104 */
[----:B-1----:R-:W-:Y:S02]  /*0590*/  LEA.HI.X.SX32 R5, R28, R21, 0x1, P1 ;  /* 0x000000151c057211 */ /* 0x002fe400008f0eff */
[----:B------:R-:W-:-:S03]  /*05a0*/  IADD3 R28, P1, PT, R25, R3, RZ ;  /* 0x00000003191c7210 */ /* 0x000fc60007f3e0ff */
[----:B---3--:R0:W-:Y:S01]  /*05b0*/  STG.E.U8 desc[UR4][R4.64+-0x1], R8 ;  /* 0xffffff0804007986 */ /* 0x0081e2000c101104 */
[----:B------:R-:W-:-:S03]  /*05c0*/  LEA.HI.X.SX32 R29, R25, R21, 0x1, P1 ;  /* 0x00000015191d7211 */ /* 0x000fc600008f0eff */
[----:B------:R1:W-:Y:S04]  /*05d0*/  STG.E.U8 desc[UR4][R4.64], R9 ;  /* 0x0000000904007986 */ /* 0x0003e8000c101104 */
[----:B------:R1:W-:Y:S01]  /*05e0*/  STG.E.U8 desc[UR4][R4.64+0x1], R10 ;  /* 0x0000010a04007986 */ /* 0x0003e2000c101104 */
[----:B0-----:R-:W-:-:S03]  /*05f0*/  VIADD R8, R20, 0xc ;  /* 0x0000000c14087836 */ /* 0x001fc60000000000 */
[----:B------:R1:W-:Y:S01]  /*0600*/  STG.E.U8 desc[UR4][R4.64+0x2], R11 ;  /* 0x0000020b04007986 */ /* 0x0003e2000c101104 */
[----:B------:R-:W-:Y:S01]  /*0610*/  VIADD R20, R20, 0x10 ;  /* 0x0000001014147836 */ /* 0x000fe20000000000 */
[C---:B------:R-:W-:Y:S02]  /*0620*/  IADD3 R6, P1, PT, R8.reuse, R3, RZ ;  /* 0x0000000308067210 */ /* 0x040fe40007f3e0ff */
[----:B----4-:R1:W-:Y:S02]  /*0630*/  STG.E.U8 desc[UR4][R28.64+-0x1], R12 ;  /* 0xffffff0c1c007986 */ /* 0x0103e4000c101104 */
[----:B------:R-:W-:Y:S02]  /*0640*/  LEA.HI.X.SX32 R7, R8, R21, 0x1, P1 ;  /* 0x0000001508077211 */ /* 0x000fe400008f0eff */
[----:B------:R1:W-:Y:S01]  /*0650*/  STG.E.U8 desc[UR4][R28.64], R13 ;  /* 0x0000000d1c007986 */ /* 0x0003e2000c101104 */
[----:B------:R-:W-:-:S03]  /*0660*/  ISETP.GE.AND P1, PT, R22, -0xc, PT ;  /* 0xfffffff41600780c */ /* 0x000fc60003f26270 */
[----:B------:R1:W-:Y:S04]  /*0670*/  STG.E.U8 desc[UR4][R28.64+0x1], R14 ;  /* 0x0000010e1c007986 */ /* 0x0003e8000c101104 */
[----:B------:R1:W-:Y:S04]  /*0680*/  STG.E.U8 desc[UR4][R28.64+0x2], R15 ;  /* 0x0000020f1c007986 */ /* 0x0003e8000c101104 */
[----:B-----5:R1:W-:Y:S04]  /*0690*/  STG.E.U8 desc[UR4][R6.64+-0x1], R16 ;  /* 0xffffff1006007986 */ /* 0x0203e8000c101104 */
[----:B------:R1:W-:Y:S04]  /*06a0*/  STG.E.U8 desc[UR4][R6.64], R17 ;  /* 0x0000001106007986 */ /* 0x0003e8000c101104 */
[----:B------:R1:W-:Y:S04]  /*06b0*/  STG.E.U8 desc[UR4][R6.64+0x1], R18 ;  /* 0x0000011206007986 */ /* 0x0003e8000c101104 */
[----:B------:R1:W-:Y:S01]  /*06c0*/  STG.E.U8 desc[UR4][R6.64+0x2], R19 ;  /* 0x0000021306007986 */ /* 0x0003e2000c101104 */
[----:B------:R-:W-:Y:S05]  /*06d0*/  @!P1 BRA `(.L_x_52) ;  /* 0xfffffffc00709947 */ /* 0x000fea000383ffff */
.L_x_51:
[----:B------:R-:W-:Y:S05]  /*06e0*/  BSYNC.RECONVERGENT B2 ;  /* 0x0000000000027941 */ /* 0x000fea0003800200 */
.L_x_50:
[----:B-1----:R-:W-:Y:S01]  /*06f0*/  IMAD.MOV R4, RZ, RZ, -R22 ;  /* 0x000000ffff047224 */ /* 0x002fe200078e0a16 */
[----:B------:R-:W-:Y:S04]  /*0700*/  BSSY.RECONVERGENT B2, `(.L_x_53) ;  /* 0x0000016000027945 */ /* 0x000fe80003800200 */
[----:B------:R-:W-:-:S13]  /*0710*/  ISETP.GT.AND P1, PT, R4, 0x4, PT ;  /* 0x000000040400780c */ /* 0x000fda0003f24270 */
[----:B------:R-:W-:Y:S05]  /*0720*/  @!P1 BRA `(.L_x_54) ;  /* 0x00000000004c9947 */ /* 0x000fea0003800000 */
[----:B------:R-:W2:Y:S04]  /*0730*/  LDL.128 R4, [R0] ;  /* 0x0000000000047983 */ /* 0x000ea80000100c00 */
[----:B------:R0:W3:Y:S01]  /*0740*/  LDL.128 R8, [R0+0x10] ;  /* 0x0000100000087983 */ /* 0x0000e20000100c00 */
[C---:B------:R-:W-:Y:S01]  /*0750*/  IADD3 R14, P0, PT, R20.reuse, R3, RZ ;  /* 0x00000003140e7210 */ /* 0x040fe20007f1e0ff */
[----:B------:R-:W-:Y:S02]  /*0760*/  VIADD R16, R20, 0x4 ;  /* 0x0000000414107836 */ /* 0x000fe40000000000 */
[----:B------:R-:W-:Y:S01]  /*0770*/  VIADD R22, R22, 0x8 ;  /* 0x0000000816167836 */ /* 0x000fe20000000000 */
[C---:B------:R-:W-:Y:S01]  /*0780*/  LEA.HI.X.SX32 R15, R20.reuse, R21, 0x1, P0 ;  /* 0x00000015140f7211 */ /* 0x040fe200000f0eff */
[----:B------:R-:W-:Y:S01]  /*0790*/  VIADD R20, R20, 0x8 ;  /* 0x0000000814147836 */ /* 0x000fe20000000000 */
[----:B------:R-:W-:Y:S01]  /*07a0*/  IADD3 R12, P0, PT, R16, R3, RZ ;  /* 0x00000003100c7210 */ /* 0x000fe20007f1e0ff */
[----:B0-----:R-:W-:-:S03]  /*07b0*/  VIADD R0, R0, 0x20 ;  /* 0x0000002000007836 */ /* 0x001fc60000000000 */
[----:B------:R-:W-:Y:S02]  /*07c0*/  LEA.HI.X.SX32 R13, R16, R21, 0x1, P0 ;  /* 0x00000015100d7211 */ /* 0x000fe400000f0eff */
[----:B------:R-:W-:Y:S01]  /*07d0*/  PLOP3.LUT P0, PT, PT, PT, PT, 0x8, 0x80 ;  /* 0x000000000080781c */ /* 0x000fe20003f0e170 */
[----:B--2---:R0:W-:Y:S04]  /*07e0*/  STG.E.U8 desc[UR4][R14.64+-0x1], R4 ;  /* 0xffffff040e007986 */ /* 0x0041e8000c101104 */
[----:B------:R0:W-:Y:S04]  /*07f0*/  STG.E.U8 desc[UR4][R14.64], R5 ;  /* 0x000000050e007986 */ /* 0x0001e8000c101104 */
[----:B------:R0:W-:Y:S04]  /*0800*/  STG.E.U8 desc[UR4][R14.64+0x1], R6 ;  /* 0x000001060e007986 */ /* 0x0001e8000c101104 */
[----:B------:R0:W-:Y:S04]  /*0810*/  STG.E.U8 desc[UR4][R14.64+0x2], R7 ;  /* 0x000002070e007986 */ /* 0x0001e8000c101104 */
[----:B---3--:R0:W-:Y:S04]  /*0820*/  STG.E.U8 desc[UR4][R12.64+-0x1], R8 ;  /* 0xffffff080c007986 */ /* 0x0081e8000c101104 */
[----:B------:R0:W-:Y:S04]  /*0830*/  STG.E.U8 desc[UR4][R12.64], R9 ;  /* 0x000000090c007986 */ /* 0x0001e8000c101104 */
[----:B------:R0:W-:Y:S04]  /*0840*/  STG.E.U8 desc[UR4][R12.64+0x1], R10 ;  /* 0x0000010a0c007986 */ /* 0x0001e8000c101104 */
[----:B------:R0:W-:Y:S02]  /*0850*/  STG.E.U8 desc[UR4][R12.64+0x2], R11 ;  /* 0x0000020b0c007986 */ /* 0x0001e4000c101104 */
.L_x_54:
[----:B------:R-:W-:Y:S05]  /*0860*/  BSYNC.RECONVERGENT B2 ;  /* 0x0000000000027941 */ /* 0x000fea0003800200 */
.L_x_53:
[----:B------:R-:W-:-:S13]  /*0870*/  ISETP.NE.OR P0, PT, R22, RZ, P0 ;  /* 0x000000ff1600720c */ /* 0x000fda0000705670 */
[----:B------:R-:W-:Y:S05]  /*0880*/  @!P0 BREAK.RELIABLE B0 ;  /* 0x0000000000008942 */ /* 0x000fea0003800100 */
[----:B------:R-:W-:Y:S05]  /*0890*/  @!P0 BRA `(.L_x_47) ;  /* 0x0000000000348947 */ /* 0x000fea0003800000 */
.L_x_49:
[----:B------:R-:W-:Y:S05]  /*08a0*/  BSYNC.RELIABLE B0 ;  /* 0x0000000000007941 */ /* 0x000fea0003800100 */
.L_x_48:
[----:B01----:R0:W2:Y:S01]  /*08b0*/  LDL.128 R4, [R0] ;  /* 0x0000000000047983 */ /* 0x0030a20000100c00 */
[----:B------:R-:W-:Y:S01]  /*08c0*/  IADD3 R8, P0, PT, R20, R3, RZ ;  /* 0x0000000314087210 */ /* 0x000fe20007f1e0ff */
[----:B------:R-:W-:-:S03]  /*08d0*/  VIADD R22, R22, 0x4 ;  /* 0x0000000416167836 */ /* 0x000fc60000000000 */
[C---:B------:R-:W-:Y:S01]  /*08e0*/  LEA.HI.X.SX32 R9, R20.reuse, R21, 0x1, P0 ;  /* 0x0000001514097211 */ /* 0x040fe200000f0eff */
[----:B------:R-:W-:Y:S01]  /*08f0*/  VIADD R20, R20, 0x4 ;  /* 0x0000000414147836 */ /* 0x000fe20000000000 */
[----:B------:R-:W-:Y:S01]  /*0900*/  ISETP.NE.AND P0, PT, R22, RZ, PT ;  /* 0x000000ff1600720c */ /* 0x000fe20003f05270 */
[----:B0-----:R-:W-:Y:S02]  /*0910*/  VIADD R0, R0, 0x10 ;  /* 0x0000001000007836 */ /* 0x001fe40000000000 */
[----:B--2---:R1:W-:Y:S04]  /*0920*/  STG.E.U8 desc[UR4][R8.64+-0x1], R4 ;  /* 0xffffff0408007986 */ /* 0x0043e8000c101104 */
[----:B------:R1:W-:Y:S04]  /*0930*/  STG.E.U8 desc[UR4][R8.64], R5 ;  /* 0x0000000508007986 */ /* 0x0003e8000c101104 */
[----:B------:R1:W-:Y:S04]  /*0940*/  STG.E.U8 desc[UR4][R8.64+0x1], R6 ;  /* 0x0000010608007986 */ /* 0x0003e8000c101104 */
[----:B------:R1:W-:Y:S01]  /*0950*/  STG.E.U8 desc[UR4][R8.64+0x2], R7 ;  /* 0x0000020708007986 */ /* 0x0003e2000c101104 */
[----:B------:R-:W-:Y:S05]  /*0960*/  @P0 BRA `(.L_x_48) ;  /* 0xfffffffc00d00947 */ /* 0x000fea000383ffff */
.L_x_47:
[----:B------:R-:W-:Y:S05]  /*0970*/  BSYNC.RECONVERGENT B1 ;  /* 0x0000000000017941 */ /* 0x000fea0003800200 */
.L_x_46:
[----:B------:R-:W-:Y:S05]  /*0980*/  WARPSYNC.ALL ;  /* 0x0000000000007948 */ /* 0x000fea0003800000 */
[----:B------:R-:W-:-:S13]  /*0990*/  ISETP.NE.AND P0, PT, R2, RZ, PT ;  /* 0x000000ff0200720c */ /* 0x000fda0003f05270 */
[----:B------:R-:W-:Y:S05]  /*09a0*/  @!P0 EXIT ;  /* 0x000000000000894d */ /* 0x000fea0003800000 */
[----:B-----5:R-:W-:Y:S01]  /*09b0*/  IMAD.IADD R24, R24, 0x1, R23 ;  /* 0x0000000118187824 */ /* 0x020fe200078e0217 */
[----:B------:R-:W2:Y:S01]  /*09c0*/  LDCU.64 UR6, c[0x0][0x3a0] ;  /* 0x00007400ff0677ac */ /* 0x000ea20008000a00 */
[----:B------:R-:W-:Y:S02]  /*09d0*/  IMAD R23, R23, 0x4, R1 ;  /* 0x0000000417177824 */ /* 0x000fe400078e0201 */
[----:B------:R-:W-:-:S07]  /*09e0*/  IMAD.MOV R0, RZ, RZ, -R2 ;  /* 0x000000ffff007224 */ /* 0x000fce00078e0a02 */
.L_x_55:
[----:B01-3--:R0:W3:Y:S01]  /*09f0*/  LDL R5, [R23] ;  /* 0x0000000017057983 */ /* 0x00b0e20000100800 */
[----:B--2---:R-:W-:Y:S01]  /*0a00*/  IADD3 R2, P0, PT, R24, UR6, RZ ;  /* 0x0000000618027c10 */ /* 0x004fe2000ff1e0ff */
[----:B------:R-:W-:-:S03]  /*0a10*/  VIADD R0, R0, 0x1 ;  /* 0x0000000100007836 */ /* 0x000fc60000000000 */
[C---:B------:R-:W-:Y:S01]  /*0a20*/  LEA.HI.X.SX32 R3, R24.reuse, UR7, 0x1, P0 ;  /* 0x0000000718037c11 */ /* 0x040fe200080f0eff */
[----:B------:R-:W-:Y:S01]  /*0a30*/  VIADD R24, R24, 0x1 ;  /* 0x0000000118187836 */ /* 0x000fe20000000000 */
[----:B------:R-:W-:Y:S01]  /*0a40*/  ISETP.NE.AND P0, PT, R0, RZ, PT ;  /* 0x000000ff0000720c */ /* 0x000fe20003f05270 */
[----:B0-----:R-:W-:Y:S02]  /*0a50*/  VIADD R23, R23, 0x4 ;  /* 0x0000000417177836 */ /* 0x001fe40000000000 */
[----:B---3--:R3:W-:Y:S10]  /*0a60*/  STG.E.U8 desc[UR4][R2.64], R5 ;  /* 0x0000000502007986 */ /* 0x0087f4000c101104 */
[----:B------:R-:W-:Y:S05]  /*0a70*/  @P0 BRA `(.L_x_55) ;  /* 0xfffffffc00dc0947 */ /* 0x000fea000383ffff */
[----:B------:R-:W-:Y:S05]  /*0a80*/  EXIT ;  /* 0x000000000000794d */ /* 0x000fea0003800000 */
.L_x_56:
        /* <DEDUP_REMOVED lines=15> */
.L_x_60:


//--------------------- .nv.shared.reserved.0     --------------------------
	.section	.nv.shared.reserved.0,"aw",@nobits
	.weak		__nv_reservedSMEM_offset_0_alias
	.size		__nv_reservedSMEM_offset_0_alias, 0, 64
	.other		__nv_reservedSMEM_offset_0_alias,@"STO_CUDA_RESERVED_SHARED STV_DEFAULT"
__nv_reservedSMEM_offset_0_alias:
	.zero		0
	.zero		64


//--------------------- .nv.global                --------------------------
	.section	.nv.global,"aw",@nobits
.nv.global:
	.type		_ZN34_INTERNAL_76686cb6_4_k_cu_f094b8c06thrust24THRUST_300001_SM_1000_NS12placeholders2_8E,@object
	.size		_ZN34_INTERNAL_76686cb6_4_k_cu_f094b8c06thrust24THRUST_300001_SM_1000_NS12placeholders2_8E,(_ZN34_INTERNAL_76686cb6_4_k_cu_f094b8c04cuda3std3__436_GLOBAL__N__76686cb6_4_k_cu_f094b8c06ignoreE - _ZN34_INTERNAL_76686cb6_4_k_cu_f094b8c06thrust24THRUST_300001_SM_1000_NS12placeholders2_8E)
_ZN34_INTERNAL_76686cb6_4_k_cu_f094b8c06thrust24THRUST_300001_SM_1000_NS12placeholders2_8E:
	.zero		1
	.type		_ZN34_INTERNAL_76686cb6_4_k_cu_f094b8c04cuda3std3__436_GLOBAL__N__76686cb6_4_k_cu_f094b8c06ignoreE,@object
	.size		_ZN34_INTERNAL_76686cb6_4_k_cu_f094b8c04cuda3std3__436_GLOBAL__N__76686cb6_4_k_cu_f094b8c06ignoreE,(_ZN34_INTERNAL_76686cb6_4_k_cu_f094b8c04cuda3std6ranges3__45__cpo4dataE - _ZN34_INTERNAL_76686cb6_4_k_cu_f094b8c04cuda3std3__436_GLOBAL__N__76686cb6_4_k_cu_f094b8c06ignoreE)
_ZN34_INTERNAL_76686cb6_4_k_cu_f094b8c04cuda3std3__436_GLOBAL__N__76686cb6_4_k_cu_f094b8c06ignoreE:
	.zero		1
	.type		_ZN34_INTERNAL_76686cb6_4_k_cu_f094b8c04cuda3std6ranges3__45__cpo4dataE,@object
	.size		_ZN34_INTERNAL_76686cb6_4_k_cu_f094b8c04cuda3std6ranges3__45__cpo4dataE,(_ZN34_INTERNAL_76686cb6_4_k_cu_f094b8c06thrust24THRUST_300001_SM_1000_NS6system3cpp3parE - _ZN34_INTERNAL_76686cb6_4_k_cu_f094b8c04cuda3std6ranges3__45__cpo4dataE)
_ZN34_INTERNAL_76686cb6_4_k_cu_f094b8c04cuda3std6ranges3__45__cpo4dataE:
	.zero		1
	.type		_ZN34_INTERNAL_76686cb6_4_k_cu_f094b8c06thrust24THRUST_300001_SM_1000_NS6system3cpp3parE,@object
	.size		_ZN34_INTERNAL_76686cb6_4_k_cu_f094b8c06thrust24THRUST_300001_SM_1000_NS6system3cpp3parE,(_ZN34_INTERNAL_76686cb6_4_k_cu_f094b8c04cuda3std3__45__cpo5beginE - _ZN34_INTERNAL_76686cb6_4_k_cu_f094b8c06thrust24THRUST_300001_SM_1000_NS6system3cpp3parE)
_ZN34_INTERNAL_76686cb6_4_k_cu_f094b8c06thrust24THRUST_300001_SM_1000_NS6system3cpp3parE:
	.zero		1
	.type		_ZN34_INTERNAL_76686cb6_4_k_cu_f094b8c04cuda3std3__45__cpo5beginE,@object
	.size		_ZN34_INTERNAL_76686cb6_4_k_cu_f094b8c04cuda3std3__45__cpo5beginE,(_ZN34_INTERNAL_76686cb6_4_k_cu_f094b8c04cuda3std6ranges3__45__cpo5beginE - _ZN34_INTERNAL_76686cb6_4_k_cu_f094b8c04cuda3std3__45__cpo5beginE)
_ZN34_INTERNAL_76686cb6_4_k_cu_f094b8c04cuda3std3__45__cpo5beginE:
	.zero		1
	.type		_ZN34_INTERNAL_76686cb6_4_k_cu_f094b8c04cuda3std6ranges3__45__cpo5beginE,@object
	.size		_ZN34_INTERNAL_76686cb6_4_k_cu_f094b8c04cuda3std6ranges3__45__cpo5beginE,(_ZN34_INTERNAL_76686cb6_4_k_cu_f094b8c06thrust24THRUST_300001_SM_1000_NS6deviceE - _ZN34_INTERNAL_76686cb6_4_k_cu_f094b8c04cuda3std6ranges3__45__cpo5beginE)
_ZN34_INTERNAL_76686cb6_4_k_cu_f094b8c04cuda3std6ranges3__45__cpo5beginE:
	.zero		1
	.type		_ZN34_INTERNAL_76686cb6_4_k_cu_f094b8c06thrust24THRUST_300001_SM_1000_NS6deviceE,@object
	.size		_ZN34_INTERNAL_76686cb6_4_k_cu_f094b8c06thrust24THRUST_300001_SM_1000_NS6deviceE,(_ZN34_INTERNAL_76686cb6_4_k_cu_f094b8c04cuda3std3__47nulloptE - _ZN34_INTERNAL_76686cb6_4_k_cu_f094b8c06thrust24THRUST_300001_SM_1000_NS6deviceE)
_ZN34_INTERNAL_76686cb6_4_k_cu_f094b8c06thrust24THRUST_300001_SM_1000_NS6deviceE:
	.zero		1
	.type		_ZN34_INTERNAL_76686cb6_4_k_cu_f094b8c04cuda3std3__47nulloptE,@object
	.size		_ZN34_INTERNAL_76686cb6_4_k_cu_f094b8c04cuda3std3__47nulloptE,(_ZN34_INTERNAL_76686cb6_4_k_cu_f094b8c04cuda3std6ranges3__45__cpo8distanceE - _ZN34_INTERNAL_76686cb6_4_k_cu_f094b8c04cuda3std3__47nulloptE)
_ZN34_INTERNAL_76686cb6_4_k_cu_f094b8c04cuda3std3__47nulloptE:
	.zero		1
	.type		_ZN34_INTERNAL_76686cb6_4_k_cu_f094b8c04cuda3std6ranges3__45__cpo8distanceE,@object
	.size		_ZN34_INTERNAL_76686cb6_4_k_cu_f094b8c04cuda3std6ranges3__45__cpo8distanceE,(_ZN34_INTERNAL_76686cb6_4_k_cu_f094b8c06thrust24THRUST_300001_SM_1000_NS12placeholders2_4E - _ZN34_INTERNAL_76686cb6_4_k_cu_f094b8c04cuda3std6ranges3__45__cpo8distanceE)
_ZN34_INTERNAL_76686cb6_4_k_cu_f094b8c04cuda3std6ranges3__45__cpo8distanceE:
	.zero		1
	.type		_ZN34_INTERNAL_76686cb6_4_k_cu_f094b8c06thrust24THRUST_300001_SM_1000_NS12placeholders2_4E,@object
	.size		_ZN34_INTERNAL_76686cb6_4_k_cu_f094b8c06thrust24THRUST_300001_SM_1000_NS12placeholders2_4E,(_ZN34_INTERNAL_76686cb6_4_k_cu_f094b8c04cuda3std3__45__cpo6rbeginE - _ZN34_INTERNAL_76686cb6_4_k_cu_f094b8c06thrust24THRUST_300001_SM_1000_NS12placeholders2_4E)
_ZN34_INTERNAL_76686cb6_4_k_cu_f094b8c06thrust24THRUST_300001_SM_1000_NS12placeholders2_4E:
	.zero		1
	.type		_ZN34_INTERNAL_76686cb6_4_k_cu_f094b8c04cuda3std3__45__cpo6rbeginE,@object
	.size		_ZN34_INTERNAL_76686cb6_4_k_cu_f094b8c04cuda3std3__45__cpo6rbeginE,(_ZN34_INTERNAL_76686cb6_4_k_cu_f094b8c04cuda3std6ranges3__45__cpo7advanceE - _ZN34_INTERNAL_76686cb6_4_k_cu_f094b8c04cuda3std3__45__cpo6rbeginE)
_ZN34_INTERNAL_76686cb6_4_k_cu_f094b8c04cuda3std3__45__cpo6rbeginE:
	.zero		1
	.type		_ZN34_INTERNAL_76686cb6_4_k_cu_f094b8c04cuda3std6ranges3__45__cpo7advanceE,@object
	.size		_ZN34_INTERNAL_76686cb6_4_k_cu_f094b8c04cuda3std6ranges3__45__cpo7advanceE,(_ZN34_INTERNAL_76686cb6_4_k_cu_f094b8c06thrust24THRUST_300001_SM_1000_NS12placeholders3_10E - _ZN34_INTERNAL_76686cb6_4_k_cu_f094b8c04cuda3std6ranges3__45__cpo7advanceE)
_ZN34_INTERNAL_76686cb6_4_k_cu_f094b8c04cuda3std6ranges3__45__cpo7advanceE:
	.zero		1
	.type		_ZN34_INTERNAL_76686cb6_4_k_cu_f094b8c06thrust24THRUST_300001_SM_1000_NS12placeholders3_10E,@object
	.size		_ZN34_INTERNAL_76686cb6_4_k_cu_f094b8c06thrust24THRUST_300001_SM_1000_NS12placeholders3_10E,(_ZN34_INTERNAL_76686cb6_4_k_cu_f094b8c04cuda3std3__48in_placeE - _ZN34_INTERNAL_76686cb6_4_k_cu_f094b8c06thrust24THRUST_300001_SM_1000_NS12placeholders3_10E)
_ZN34_INTERNAL_76686cb6_4_k_cu_f094b8c06thrust24THRUST_300001_SM_1000_NS12placeholders3_10E:
	.zero		1
	.type		_ZN34_INTERNAL_76686cb6_4_k_cu_f094b8c04cuda3std3__48in_placeE,@object
	.size		_ZN34_INTERNAL_76686cb6_4_k_cu_f094b8c04cuda3std3__48in_placeE,(_ZN34_INTERNAL_76686cb6_4_k_cu_f094b8c04cuda3std6ranges3__45__cpo4sizeE - _ZN34_INTERNAL_76686cb6_4_k_cu_f094b8c04cuda3std3__48in_placeE)
_ZN34_INTERNAL_76686cb6_4_k_cu_f094b8c04cuda3std3__48in_placeE:
	.zero		1
	.type		_ZN34_INTERNAL_76686cb6_4_k_cu_f094b8c04cuda3std6ranges3__45__cpo4sizeE,@object
	.size		_ZN34_INTERNAL_76686cb6_4_k_cu_f094b8c04cuda3std6ranges3__45__cpo4sizeE,(_ZN34_INTERNAL_76686cb6_4_k_cu_f094b8c06thrust24THRUST_300001_SM_1000_NS12placeholders2_2E - _ZN34_INTERNAL_76686cb6_4_k_cu_f094b8c04cuda3std6ranges3__45__cpo4sizeE)
_ZN34_INTERNAL_76686cb6_4_k_cu_f094b8c04cuda3std6ranges3__45__cpo4sizeE:
	.zero		1
	.type		_ZN34_INTERNAL_76686cb6_4_k_cu_f094b8c06thrust24THRUST_300001_SM_1000_NS12placeholders2_2E,@object
	.size		_ZN34_INTERNAL_76686cb6_4_k_cu_f094b8c06thrust24THRUST_300001_SM_1000_NS12placeholders2_2E,(_ZN34_INTERNAL_76686cb6_4_k_cu_f094b8c04cuda3std3__45__cpo6cbeginE - _ZN34_INTERNAL_76686cb6_4_k_cu_f094b8c06thrust24THRUST_300001_SM_1000_NS12placeholders2_2E)
_ZN34_INTERNAL_76686cb6_4_k_cu_f094b8c06thrust24THRUST_300001_SM_1000_NS12placeholders2_2E:
	.zero		1
	.type		_ZN34_INTERNAL_76686cb6_4_k_cu_f094b8c04cuda3std3__45__cpo6cbeginE,@object
	.size		_ZN34_INTERNAL_76686cb6_4_k_cu_f094b8c04cuda3std3__45__cpo6cbeginE,(_ZN34_INTERNAL_76686cb6_4_k_cu_f094b8c04cuda3std6ranges3__45__cpo6cbeginE - _ZN34_INTERNAL_76686cb6_4_k_cu_f094b8c04cuda3std3__45__cpo6cbeginE)
_ZN34_INTERNAL_76686cb6_4_k_cu_f094b8c04cuda3std3__45__cpo6cbeginE:
	.zero		1
	.type		_ZN34_INTERNAL_76686cb6_4_k_cu_f094b8c04cuda3std6ranges3__45__cpo6cbeginE,@object
	.size		_ZN34_INTERNAL_76686cb6_4_k_cu_f094b8c04cuda3std6ranges3__45__cpo6cbeginE,(_ZN34_INTERNAL_76686cb6_4_k_cu_f094b8c06thrust24THRUST_300001_SM_1000_NS12placeholders2_6E - _ZN34_INTERNAL_76686cb6_4_k_cu_f094b8c04cuda3std6ranges3__45__cpo6cbeginE)
_ZN34_INTERNAL_76686cb6_4_k_cu_f094b8c04cuda3std6ranges3__45__cpo6cbeginE:
	.zero		1
	.type		_ZN34_INTERNAL_76686cb6_4_k_cu_f094b8c06thrust24THRUST_300001_SM_1000_NS12placeholders2_6E,@object
	.size		_ZN34_INTERNAL_76686cb6_4_k_cu_f094b8c06thrust24THRUST_300001_SM_1000_NS12placeholders2_6E,(_ZN34_INTERNAL_76686cb6_4_k_cu_f094b8c04cuda3std3__45__cpo7crbeginE - _ZN34_INTERNAL_76686cb6_4_k_cu_f094b8c06thrust24THRUST_300001_SM_1000_NS12placeholders2_6E)
_ZN34_INTERNAL_76686cb6_4_k_cu_f094b8c06thrust24THRUST_300001_SM_1000_NS12placeholders2_6E:
	.zero		1
	.type		_ZN34_INTERNAL_76686cb6_4_k_cu_f094b8c04cuda3std3__45__cpo7crbeginE,@object
	.size		_ZN34_INTERNAL_76686cb6_4_k_cu_f094b8c04cuda3std3__45__cpo7crbeginE,(_ZN34_INTERNAL_76686cb6_4_k_cu_f094b8c04cuda3std6ranges3__45__cpo4nextE - _ZN34_INTERNAL_76686cb6_4_k_cu_f094b8c04cuda3std3__45__cpo7crbeginE)
_ZN34_INTERNAL_76686cb6_4_k_cu_f094b8c04cuda3std3__45__cpo7crbeginE:
	.zero		1
	.type		_ZN34_INTERNAL_76686cb6_4_k_cu_f094b8c04cuda3std6ranges3__45__cpo4nextE,@object
	.size		_ZN34_INTERNAL_76686cb6_4_k_cu_f094b8c04cuda3std6ranges3__45__cpo4nextE,(_ZN34_INTERNAL_76686cb6_4_k_cu_f094b8c04cuda3std6ranges3__45__cpo4swapE - _ZN34_INTERNAL_76686cb6_4_k_cu_f094b8c04cuda3std6ranges3__45__cpo4nextE)
_ZN34_INTERNAL_76686cb6_4_k_cu_f094b8c04cuda3std6ranges3__45__cpo4nextE:
	.zero		1
	.type		_ZN34_INTERNAL_76686cb6_4_k_cu_f094b8c04cuda3std6ranges3__45__cpo4swapE,@object
	.size		_ZN34_INTERNAL_76686cb6_4_k_cu_f094b8c04cuda3std6ranges3__45__cpo4swapE,(_ZN34_INTERNAL_76686cb6_4_k_cu_f094b8c06thrust24THRUST_300001_SM_1000_NS8cuda_cub10par_nosyncE - _ZN34_INTERNAL_76686cb6_4_k_cu_f094b8c04cuda3std6ranges3__45__cpo4swapE)
_ZN34_INTERNAL_76686cb6_4_k_cu_f094b8c04cuda3std6ranges3__45__cpo4swapE:
	.zero		1
	.type		_ZN34_INTERNAL_76686cb6_4_k_cu_f094b8c06thrust24THRUST_300001_SM_1000_NS8cuda_cub10par_nosyncE,@object
	.size		_ZN34_INTERNAL_76686cb6_4_k_cu_f094b8c06thrust24THRUST_300001_SM_1000_NS8cuda_cub10par_nosyncE,(_ZN34_INTERNAL_76686cb6_4_k_cu_f094b8c06thrust24THRUST_300001_SM_1000_NS3seqE - _ZN34_INTERNAL_76686cb6_4_k_cu_f094b8c06thrust24THRUST_300001_SM_1000_NS8cuda_cub10par_nosyncE)
_ZN34_INTERNAL_76686cb6_4_k_cu_f094b8c06thrust24THRUST_300001_SM_1000_NS8cuda_cub10par_nosyncE:
	.zero		1
	.type		_ZN34_INTERNAL_76686cb6_4_k_cu_f094b8c06thrust24THRUST_300001_SM_1000_NS3seqE,@object
	.size		_ZN34_INTERNAL_76686cb6_4_k_cu_f094b8c06thrust24THRUST_300001_SM_1000_NS3seqE,(_ZN34_INTERNAL_76686cb6_4_k_cu_f094b8c04cuda3std3__420unreachable_sentinelE - _ZN34_INTERNAL_76686cb6_4_k_cu_f094b8c06thrust24THRUST_300001_SM_1000_NS3seqE)
_ZN34_INTERNAL_76686cb6_4_k_cu_f094b8c06thrust24THRUST_300001_SM_1000_NS3seqE:
	.zero		1
	.type		_ZN34_INTERNAL_76686cb6_4_k_cu_f094b8c04cuda3std3__420unreachable_sentinelE,@object
	.size		_ZN34_INTERNAL_76686cb6_4_k_cu_f094b8c04cuda3std3__420unreachable_sentinelE,(_ZN34_INTERNAL_76686cb6_4_k_cu_f094b8c04cuda3std6ranges3__45__cpo5ssizeE - _ZN34_INTERNAL_76686cb6_4_k_cu_f094b8c04cuda3std3__420unreachable_sentinelE)
_ZN34_INTERNAL_76686cb6_4_k_cu_f094b8c04cuda3std3__420unreachable_sentinelE:
	.zero		1
	.type		_ZN34_INTERNAL_76686cb6_4_k_cu_f094b8c04cuda3std6ranges3__45__cpo5ssizeE,@object
	.size		_ZN34_INTERNAL_76686cb6_4_k_cu_f094b8c04cuda3std6ranges3__45__cpo5ssizeE,(_ZN34_INTERNAL_76686cb6_4_k_cu_f094b8c06thrust24THRUST_300001_SM_1000_NS12placeholders2_3E - _ZN34_INTERNAL_76686cb6_4_k_cu_f094b8c04cuda3std6ranges3__45__cpo5ssizeE)
_ZN34_INTERNAL_76686cb6_4_k_cu_f094b8c04cuda3std6ranges3__45__cpo5ssizeE:
	.zero		1
	.type		_ZN34_INTERNAL_76686cb6_4_k_cu_f094b8c06thrust24THRUST_300001_SM_1000_NS12placeholders2_3E,@object
	.size		_ZN34_INTERNAL_76686cb6_4_k_cu_f094b8c06thrust24THRUST_300001_SM_1000_NS12placeholders2_3E,(_ZN34_INTERNAL_76686cb6_4_k_cu_f094b8c04cuda3std3__45__cpo4cendE - _ZN34_INTERNAL_76686cb6_4_k_cu_f094b8c06thrust24THRUST_300001_SM_1000_NS12placeholders2_3E)
_ZN34_INTERNAL_76686cb6_4_k_cu_f094b8c06thrust24THRUST_300001_SM_1000_NS12placeholders2_3E:
	.zero		1
	.type		_ZN34_INTERNAL_76686cb6_4_k_cu_f094b8c04cuda3std3__45__cpo4cendE,@object
	.size		_ZN34_INTERNAL_76686cb6_4_k_cu_f094b8c04cuda3std3__45__cpo4cendE,(_ZN34_INTERNAL_76686cb6_4_k_cu_f094b8c04cuda3std6ranges3__45__cpo4cendE - _ZN34_INTERNAL_76686cb6_4_k_cu_f094b8c04cuda3std3__45__cpo4cendE)
_ZN34_INTERNAL_76686cb6_4_k_cu_f094b8c04cuda3std3__45__cpo4cendE:
	.zero		1
	.type		_ZN34_INTERNAL_76686cb6_4_k_cu_f094b8c04cuda3std6ranges3__45__cpo4cendE,@object
	.size		_ZN34_INTERNAL_76686cb6_4_k_cu_f094b8c04cuda3std6ranges3__45__cpo4cendE,(_ZN34_INTERNAL_76686cb6_4_k_cu_f094b8c06thrust24THRUST_300001_SM_1000_NS12placeholders2_7E - _ZN34_INTERNAL_76686cb6_4_k_cu_f094b8c04cuda3std6ranges3__45__cpo4cendE)
_ZN34_INTERNAL_76686cb6_4_k_cu_f094b8c04cuda3std6ranges3__45__cpo4cendE:
	.zero		1
	.type		_ZN34_INTERNAL_76686cb6_4_k_cu_f094b8c06thrust24THRUST_300001_SM_1000_NS12placeholders2_7E,@object
	.size		_ZN34_INTERNAL_76686cb6_4_k_cu_f094b8c06thrust24THRUST_300001_SM_1000_NS12placeholders2_7E,(_ZN34_INTERNAL_76686cb6_4_k_cu_f094b8c04cuda3std3__45__cpo5crendE - _ZN34_INTERNAL_76686cb6_4_k_cu_f094b8c06thrust24THRUST_300001_SM_1000_NS12placeholders2_7E)
_ZN34_INTERNAL_76686cb6_4_k_cu_f094b8c06thrust24THRUST_300001_SM_1000_NS12placeholders2_7E:
	.zero		1
	.type		_ZN34_INTERNAL_76686cb6_4_k_cu_f094b8c04cuda3std3__45__cpo5crendE,@object
	.size		_ZN34_INTERNAL_76686cb6_4_k_cu_f094b8c04cuda3std3__45__cpo5crendE,(_ZN34_INTERNAL_76686cb6_4_k_cu_f094b8c04cuda3std6ranges3__45__cpo4prevE - _ZN34_INTERNAL_76686cb6_4_k_cu_f094b8c04cuda3std3__45__cpo5crendE)
_ZN34_INTERNAL_76686cb6_4_k_cu_f094b8c04cuda3std3__45__cpo5crendE:
	.zero		1
	.type		_ZN34_INTERNAL_76686cb6_4_k_cu_f094b8c04cuda3std6ranges3__45__cpo4prevE,@object
	.size		_ZN34_INTERNAL_76686cb6_4_k_cu_f094b8c04cuda3std6ranges3__45__cpo4prevE,(_ZN34_INTERNAL_76686cb6_4_k_cu_f094b8c04cuda3std6ranges3__45__cpo9iter_moveE - _ZN34_INTERNAL_76686cb6_4_k_cu_f094b8c04cuda3std6ranges3__45__cpo4prevE)
_ZN34_INTERNAL_76686cb6_4_k_cu_f094b8c04cuda3std6ranges3__45__cpo4prevE:
	.zero		1
	.type		_ZN34_INTERNAL_76686cb6_4_k_cu_f094b8c04cuda3std6ranges3__45__cpo9iter_moveE,@object
	.size		_ZN34_INTERNAL_76686cb6_4_k_cu_f094b8c04cuda3std6ranges3__45__cpo9iter_moveE,(_ZN34_INTERNAL_76686cb6_4_k_cu_f094b8c06thrust24THRUST_300001_SM_1000_NS6system6detail10sequential3seqE - _ZN34_INTERNAL_76686cb6_4_k_cu_f094b8c04cuda3std6ranges3__45__cpo9iter_moveE)
_ZN34_INTERNAL_76686cb6_4_k_cu_f094b8c04cuda3std6ranges3__45__cpo9iter_moveE:
	.zero		1
	.type		_ZN34_INTERNAL_76686cb6_4_k_cu_f094b8c06thrust24THRUST_300001_SM_1000_NS6system6detail10sequential3seqE,@object
	.size		_ZN34_INTERNAL_76686cb6_4_k_cu_f094b8c06thrust24THRUST_300001_SM_1000_NS6system6detail10sequential3seqE,(_ZN34_INTERNAL_76686cb6_4_k_cu_f094b8c06thrust24THRUST_300001_SM_1000_NS12placeholders2_9E - _ZN34_INTERNAL_76686cb6_4_k_cu_f094b8c06thrust24THRUST_300001_SM_1000_NS6system6detail10sequential3seqE)
_ZN34_INTERNAL_76686cb6_4_k_cu_f094b8c06thrust24THRUST_300001_SM_1000_NS6system6detail10sequential3seqE:
	.zero		1
	.type		_ZN34_INTERNAL_76686cb6_4_k_cu_f094b8c06thrust24THRUST_300001_SM_1000_NS12placeholders2_9E,@object
	.size		_ZN34_INTERNAL_76686cb6_4_k_cu_f094b8c06thrust24THRUST_300001_SM_1000_NS12placeholders2_9E,(_ZN34_INTERNAL_76686cb6_4_k_cu_f094b8c04cuda3std3__419piecewise_constructE - _ZN34_INTERNAL_76686cb6_4_k_cu_f094b8c06thrust24THRUST_300001_SM_1000_NS12placeholders2_9E)
_ZN34_INTERNAL_76686cb6_4_k_cu_f094b8c06thrust24THRUST_300001_SM_1000_NS12placeholders2_9E:
	.zero		1
	.type		_ZN34_INTERNAL_76686cb6_4_k_cu_f094b8c04cuda3std3__419piecewise_constructE,@object
	.size		_ZN34_INTERNAL_76686cb6_4_k_cu_f094b8c04cuda3std3__419piecewise_constructE,(_ZN34_INTERNAL_76686cb6_4_k_cu_f094b8c04cuda3std6ranges3__45__cpo5cdataE - _ZN34_INTERNAL_76686cb6_4_k_cu_f094b8c04cuda3std3__419piecewise_constructE)
_ZN34_INTERNAL_76686cb6_4_k_cu_f094b8c04cuda3std3__419piecewise_constructE:
	.zero		1
	.type		_ZN34_INTERNAL_76686cb6_4_k_cu_f094b8c04cuda3std6ranges3__45__cpo5cdataE,@object
	.size		_ZN34_INTERNAL_76686cb6_4_k_cu_f094b8c04cuda3std6ranges3__45__cpo5cdataE,(_ZN34_INTERNAL_76686cb6_4_k_cu_f094b8c06thrust24THRUST_300001_SM_1000_NS12placeholders2_1E - _ZN34_INTERNAL_76686cb6_4_k_cu_f094b8c04cuda3std6ranges3__45__cpo5cdataE)
_ZN34_INTERNAL_76686cb6_4_k_cu_f094b8c04cuda3std6ranges3__45__cpo5cdataE:
	.zero		1
	.type		_ZN34_INTERNAL_76686cb6_4_k_cu_f094b8c06thrust24THRUST_300001_SM_1000_NS12placeholders2_1E,@object
	.size		_ZN34_INTERNAL_76686cb6_4_k_cu_f094b8c06thrust24THRUST_300001_SM_1000_NS12placeholders2_1E,(_ZN34_INTERNAL_76686cb6_4_k_cu_f094b8c04cuda3std3__45__cpo3endE - _ZN34_INTERNAL_76686cb6_4_k_cu_f094b8c06thrust24THRUST_300001_SM_1000_NS12placeholders2_1E)
_ZN34_INTERNAL_76686cb6_4_k_cu_f094b8c06thrust24THRUST_300001_SM_1000_NS12placeholders2_1E:
	.zero		1
	.type		_ZN34_INTERNAL_76686cb6_4_k_cu_f094b8c04cuda3std3__45__cpo3endE,@object
	.size		_ZN34_INTERNAL_76686cb6_4_k_cu_f094b8c04cuda3std3__45__cpo3endE,(_ZN34_INTERNAL_76686cb6_4_k_cu_f094b8c04cuda3std6ranges3__45__cpo3endE - _ZN34_INTERNAL_76686cb6_4_k_cu_f094b8c04cuda3std3__45__cpo3endE)
_ZN34_INTERNAL_76686cb6_4_k_cu_f094b8c04cuda3std3__45__cpo3endE:
	.zero		1
	.type		_ZN34_INTERNAL_76686cb6_4_k_cu_f094b8c04cuda3std6ranges3__45__cpo3endE,@object
	.size		_ZN34_INTERNAL_76686cb6_4_k_cu_f094b8c04cuda3std6ranges3__45__cpo3endE,(_ZN34_INTERNAL_76686cb6_4_k_cu_f094b8c06thrust24THRUST_300001_SM_1000_NS12placeholders2_5E - _ZN34_INTERNAL_76686cb6_4_k_cu_f094b8c04cuda3std6ranges3__45__cpo3endE)
_ZN34_INTERNAL_76686cb6_4_k_cu_f094b8c04cuda3std6ranges3__45__cpo3endE:
	.zero		1
	.type		_ZN34_INTERNAL_76686cb6_4_k_cu_f094b8c06thrust24THRUST_300001_SM_1000_NS12placeholders2_5E,@object
	.size		_ZN34_INTERNAL_76686cb6_4_k_cu_f094b8c06thrust24THRUST_300001_SM_1000_NS12placeholders2_5E,(_ZN34_INTERNAL_76686cb6_4_k_cu_f094b8c04cuda3std3__45__cpo4rendE - _ZN34_INTERNAL_76686cb6_4_k_cu_f094b8c06thrust24THRUST_300001_SM_1000_NS12placeholders2_5E)
_ZN34_INTERNAL_76686cb6_4_k_cu_f094b8c06thrust24THRUST_300001_SM_1000_NS12placeholders2_5E:
	.zero		1
	.type		_ZN34_INTERNAL_76686cb6_4_k_cu_f094b8c04cuda3std3__45__cpo4rendE,@object
	.size		_ZN34_INTERNAL_76686cb6_4_k_cu_f094b8c04cuda3std3__45__cpo4rendE,(_ZN34_INTERNAL_76686cb6_4_k_cu_f094b8c04cuda3std6ranges3__45__cpo9iter_swapE - _ZN34_INTERNAL_76686cb6_4_k_cu_f094b8c04cuda3std3__45__cpo4rendE)
_ZN34_INTERNAL_76686cb6_4_k_cu_f094b8c04cuda3std3__45__cpo4rendE:
	.zero		1
	.type		_ZN34_INTERNAL_76686cb6_4_k_cu_f094b8c04cuda3std6ranges3__45__cpo9iter_swapE,@object
	.size		_ZN34_INTERNAL_76686cb6_4_k_cu_f094b8c04cuda3std6ranges3__45__cpo9iter_swapE,(_ZN34_INTERNAL_76686cb6_4_k_cu_f094b8c04cuda3std3__48unexpectE - _ZN34_INTERNAL_76686cb6_4_k_cu_f094b8c04cuda3std6ranges3__45__cpo9iter_swapE)
_ZN34_INTERNAL_76686cb6_4_k_cu_f094b8c04cuda3std6ranges3__45__cpo9iter_swapE:
	.zero		1
	.type		_ZN34_INTERNAL_76686cb6_4_k_cu_f094b8c04cuda3std3__48unexpectE,@object
	.size		_ZN34_INTERNAL_76686cb6_4_k_cu_f094b8c04cuda3std3__48unexpectE,(_ZN34_INTERNAL_76686cb6_4_k_cu_f094b8c06thrust24THRUST_300001_SM_1000_NS8cuda_cub3parE - _ZN34_INTERNAL_76686cb6_4_k_cu_f094b8c04cuda3std3__48unexpectE)
_ZN34_INTERNAL_76686cb6_4_k_cu_f094b8c04cuda3std3__48unexpectE:
	.zero		1
	.type		_ZN34_INTERNAL_76686cb6_4_k_cu_f094b8c06thrust24THRUST_300001_SM_1000_NS8cuda_cub3parE,@object
	.size		_ZN34_INTERNAL_76686cb6_4_k_cu_f094b8c06thrust24THRUST_300001_SM_1000_NS8cuda_cub3parE,(.L_29 - _ZN34_INTERNAL_76686cb6_4_k_cu_f094b8c06thrust24THRUST_300001_SM_1000_NS8cuda_cub3parE)
_ZN34_INTERNAL_76686cb6_4_k_cu_f094b8c06thrust24THRUST_300001_SM_1000_NS8cuda_cub3parE:
	.zero		1
.L_29:


//--------------------- .nv.constant0._ZN3cub18CUB_300001_SM_10006detail11EmptyKernelIvEEvv --------------------------
	.section	.nv.constant0._ZN3cub18CUB_300001_SM_10006detail11EmptyKernelIvEEvv,"a",@progbits
	.sectionflags	@""
	.align	4
.nv.constant0._ZN3cub18CUB_300001_SM_10006detail11EmptyKernelIvEEvv:
	.zero		896


//--------------------- .nv.constant0._Z19filterAndSortKernelPaPiS0_ii --------------------------
	.section	.nv.constant0._Z19filterAndSortKernelPaPiS0_ii,"a",@progbits
	.sectionflags	@""
	.align	4
.nv.constant0._Z19filterAndSortKernelPaPiS0_ii:
	.zero		928


//--------------------- .nv.constant0._Z28processAllCombinationsKernelPaPiS0_iS_S0_S0_iiiS0_S0_S0_ii --------------------------
	.section	.nv.constant0._Z28processAllCombinationsKernelPaPiS0_iS_S0_S0_iiiS0_S0_S0_ii,"a",@progbits
	.sectionflags	@""
	.align	4
.nv.constant0._Z28processAllCombinationsKernelPaPiS0_iS_S0_S0_iiiS0_S0_S0_ii:
	.zero		1000


//--------------------- .nv.constant0._Z21convertToUniqueKernelPaPiS0_iS_S0_S0_i --------------------------
	.section	.nv.constant0._Z21convertToUniqueKernelPaPiS0_iS_S0_S0_i,"a",@progbits
	.sectionflags	@""
	.align	4
.nv.constant0._Z21convertToUniqueKernelPaPiS0_iS_S0_S0_i:
	.zero		956


//--------------------- SYMBOLS --------------------------

	.type		.nv.reservedSmem.offset0,@object
	.size		.nv.reservedSmem.offset0,0x4
